	.target	sm_90a

	.elftype	@"ET_EXEC"


//--------------------- .note.nv.tkinfo           --------------------------
	.section	.note.nv.tkinfo,"",@"SHT_NOTE"
	.sectionflags	@"SHF_NOTE_NV_TKINFO"
	.tkinfo
        /*0018*/ 	.word	0x00000002
        /*0030*/ 	.string	""
        /*0030*/ 	.string	"ptxas"
        /*0030*/ 	.string	"Cuda compilation tools, release 13.0, V13.0.88"
        /*0030*/ 	.string	"Build cuda_13.0.r13.0/compiler.36424714_0"
        /*0030*/ 	.string	"-arch sm_90a -m 64 "



//--------------------- .note.nv.cuinfo           --------------------------
	.section	.note.nv.cuinfo,"",@"SHT_NOTE"
	.sectionflags	@"SHF_NOTE_NV_CUINFO"
        /*0018*/ 	.short	0x0002
        /*001a*/ 	.short	0x005a
        /*001c*/ 	.short	0x0082
	.zero		2


//--------------------- .nv.info                  --------------------------
	.section	.nv.info,"",@"SHT_CUDA_INFO"
	.align	4


	//----- nvinfo : EIATTR_REGCOUNT
	.align		4
        /*0000*/ 	.byte	0x04, 0x2f
        /*0002*/ 	.short	(.L_15 - .L_14)
	.align		4
.L_14:
        /*0004*/ 	.word	index@(_ZN7cutlass13device_kernelINS_4gemm6kernel13GemmUniversalIN4cute5tupleIJiiiiEEENS1_10collective13CollectiveMmaINS1_34MainloopSm90TmaGmmaWarpSpecializedILi2ENS5_IJNS4_1CILi1EEESB_SB_EEENS1_32KernelTmaWarpSpecializedPingpongEEENS5_IJNSA_ILi64EEENSA_ILi128EEENSA_ILi256EEEEEENS_10bfloat16_tENS5_IJlSB_lEEESJ_SK_NS4_8TiledMMAINS4_8MMA_AtomIJNS4_4SM904GMMA28MMA_64x128x16_F32BF16BF16_SSILNSO_5MajorE0ELSQ_0ELNSO_7ScaleInE1ELSR_1EEEEEENS4_6LayoutISC_NS5_IJNSA_ILi0EEESV_SV_EEEEENS5_IJNS4_10UnderscoreESY_SY_EEEEENS4_13SM90_TMA_LOADENS4_14ComposedLayoutINS4_7SwizzleILi3ELi4ELi3EEENS4_18smem_ptr_flag_bitsILi16EEENSU_INS5_IJNSA_ILi8EEESF_EEENS5_IJSF_SB_EEEEEEEvNS4_8identityES11_S1B_vS1C_EENS_8epilogue10collective6detail29Sm90TmaWarpSpecializedAdapterINS1F_15DefaultEpilogueISJ_SK_SK_NS1E_6thread17LinearCombinationISJ_Li1EffLNS1J_9ScaleType4KindE0ELNS_15FloatRoundStyleE2ESJ_EENS1_15EpilogueDefaultEEEEEvvEEEEvNT_6ParamsE)
        /*0008*/ 	.word	0x000000a8


	//----- nvinfo : EIATTR_FRAME_SIZE
	.align		4
.L_15:
        /*000c*/ 	.byte	0x04, 0x11
        /*000e*/ 	.short	(.L_17 - .L_16)
	.align		4
.L_16:
        /*0010*/ 	.word	index@(_ZN7cutlass13device_kernelINS_4gemm6kernel13GemmUniversalIN4cute5tupleIJiiiiEEENS1_10collective13CollectiveMmaINS1_34MainloopSm90TmaGmmaWarpSpecializedILi2ENS5_IJNS4_1CILi1EEESB_SB_EEENS1_32KernelTmaWarpSpecializedPingpongEEENS5_IJNSA_ILi64EEENSA_ILi128EEENSA_ILi256EEEEEENS_10bfloat16_tENS5_IJlSB_lEEESJ_SK_NS4_8TiledMMAINS4_8MMA_AtomIJNS4_4SM904GMMA28MMA_64x128x16_F32BF16BF16_SSILNSO_5MajorE0ELSQ_0ELNSO_7ScaleInE1ELSR_1EEEEEENS4_6LayoutISC_NS5_IJNSA_ILi0EEESV_SV_EEEEENS5_IJNS4_10UnderscoreESY_SY_EEEEENS4_13SM90_TMA_LOADENS4_14ComposedLayoutINS4_7SwizzleILi3ELi4ELi3EEENS4_18smem_ptr_flag_bitsILi16EEENSU_INS5_IJNSA_ILi8EEESF_EEENS5_IJSF_SB_EEEEEEEvNS4_8identityES11_S1B_vS1C_EENS_8epilogue10collective6detail29Sm90TmaWarpSpecializedAdapterINS1F_15DefaultEpilogueISJ_SK_SK_NS1E_6thread17LinearCombinationISJ_Li1EffLNS1J_9ScaleType4KindE0ELNS_15FloatRoundStyleE2ESJ_EENS1_15EpilogueDefaultEEEEEvvEEEEvNT_6ParamsE)
        /*0014*/ 	.word	0x00000000


	//----- nvinfo : EIATTR_MIN_STACK_SIZE
	.align		4
.L_17:
        /*0018*/ 	.byte	0x04, 0x12
        /*001a*/ 	.short	(.L_19 - .L_18)
	.align		4
.L_18:
        /*001c*/ 	.word	index@(_ZN7cutlass13device_kernelINS_4gemm6kernel13GemmUniversalIN4cute5tupleIJiiiiEEENS1_10collective13CollectiveMmaINS1_34MainloopSm90TmaGmmaWarpSpecializedILi2ENS5_IJNS4_1CILi1EEESB_SB_EEENS1_32KernelTmaWarpSpecializedPingpongEEENS5_IJNSA_ILi64EEENSA_ILi128EEENSA_ILi256EEEEEENS_10bfloat16_tENS5_IJlSB_lEEESJ_SK_NS4_8TiledMMAINS4_8MMA_AtomIJNS4_4SM904GMMA28MMA_64x128x16_F32BF16BF16_SSILNSO_5MajorE0ELSQ_0ELNSO_7ScaleInE1ELSR_1EEEEEENS4_6LayoutISC_NS5_IJNSA_ILi0EEESV_SV_EEEEENS5_IJNS4_10UnderscoreESY_SY_EEEEENS4_13SM90_TMA_LOADENS4_14ComposedLayoutINS4_7SwizzleILi3ELi4ELi3EEENS4_18smem_ptr_flag_bitsILi16EEENSU_INS5_IJNSA_ILi8EEESF_EEENS5_IJSF_SB_EEEEEEEvNS4_8identityES11_S1B_vS1C_EENS_8epilogue10collective6detail29Sm90TmaWarpSpecializedAdapterINS1F_15DefaultEpilogueISJ_SK_SK_NS1E_6thread17LinearCombinationISJ_Li1EffLNS1J_9ScaleType4KindE0ELNS_15FloatRoundStyleE2ESJ_EENS1_15EpilogueDefaultEEEEEvvEEEEvNT_6ParamsE)
        /*0020*/ 	.word	0x00000000
.L_19:


//--------------------- .nv.compat                --------------------------
	.section	.nv.compat,"",@"SHT_CUDA_COMPAT_INFO"
	.align	4
        /*0000*/ 	.byte	0x02, 0x09, 0x01, 0x00, 0x02, 0x02, 0x04, 0x00, 0x02, 0x05, 0x05, 0x00, 0x03, 0x07, 0x01, 0x01
        /*0010*/ 	.byte	0x02, 0x03, 0x01, 0x00, 0x02, 0x06, 0x01, 0x00, 0x04, 0x0b, 0x08, 0x00, 0x00, 0x00, 0x00, 0x00
        /*0020*/ 	.byte	0x00, 0x00, 0x00, 0x00


//--------------------- .nv.info._ZN7cutlass13device_kernelINS_4gemm6kernel13GemmUniversalIN4cute5tupleIJiiiiEEENS1_10collective13CollectiveMmaINS1_34MainloopSm90TmaGmmaWarpSpecializedILi2ENS5_IJNS4_1CILi1EEESB_SB_EEENS1_32KernelTmaWarpSpecializedPingpongEEENS5_IJNSA_ILi64EEENSA_ILi128EEENSA_ILi256EEEEEENS_10bfloat16_tENS5_IJlSB_lEEESJ_SK_NS4_8TiledMMAINS4_8MMA_AtomIJNS4_4SM904GMMA28MMA_64x128x16_F32BF16BF16_SSILNSO_5MajorE0ELSQ_0ELNSO_7ScaleInE1ELSR_1EEEEEENS4_6LayoutISC_NS5_IJNSA_ILi0EEESV_SV_EEEEENS5_IJNS4_10UnderscoreESY_SY_EEEEENS4_13SM90_TMA_LOADENS4_14ComposedLayoutINS4_7SwizzleILi3ELi4ELi3EEENS4_18smem_ptr_flag_bitsILi16EEENSU_INS5_IJNSA_ILi8EEESF_EEENS5_IJSF_SB_EEEEEEEvNS4_8identityES11_S1B_vS1C_EENS_8epilogue10collective6detail29Sm90TmaWarpSpecializedAdapterINS1F_15DefaultEpilogueISJ_SK_SK_NS1E_6thread17LinearCombinationISJ_Li1EffLNS1J_9ScaleType4KindE0ELNS_15FloatRoundStyleE2ESJ_EENS1_15EpilogueDefaultEEEEEvvEEEEvNT_6ParamsE --------------------------
	.section	.nv.info._ZN7cutlass13device_kernelINS_4gemm6kernel13GemmUniversalIN4cute5tupleIJiiiiEEENS1_10collective13CollectiveMmaINS1_34MainloopSm90TmaGmmaWarpSpecializedILi2ENS5_IJNS4_1CILi1EEESB_SB_EEENS1_32KernelTmaWarpSpecializedPingpongEEENS5_IJNSA_ILi64EEENSA_ILi128EEENSA_ILi256EEEEEENS_10bfloat16_tENS5_IJlSB_lEEESJ_SK_NS4_8TiledMMAINS4_8MMA_AtomIJNS4_4SM904GMMA28MMA_64x128x16_F32BF16BF16_SSILNSO_5MajorE0ELSQ_0ELNSO_7ScaleInE1ELSR_1EEEEEENS4_6LayoutISC_NS5_IJNSA_ILi0EEESV_SV_EEEEENS5_IJNS4_10UnderscoreESY_SY_EEEEENS4_13SM90_TMA_LOADENS4_14ComposedLayoutINS4_7SwizzleILi3ELi4ELi3EEENS4_18smem_ptr_flag_bitsILi16EEENSU_INS5_IJNSA_ILi8EEESF_EEENS5_IJSF_SB_EEEEEEEvNS4_8identityES11_S1B_vS1C_EENS_8epilogue10collective6detail29Sm90TmaWarpSpecializedAdapterINS1F_15DefaultEpilogueISJ_SK_SK_NS1E_6thread17LinearCombinationISJ_Li1EffLNS1J_9ScaleType4KindE0ELNS_15FloatRoundStyleE2ESJ_EENS1_15EpilogueDefaultEEEEEvvEEEEvNT_6ParamsE,"",@"SHT_CUDA_INFO"
	.sectionflags	@""
	.align	4


	//----- nvinfo : EIATTR_CUDA_API_VERSION
	.align		4
        /*0000*/ 	.byte	0x04, 0x37
        /*0002*/ 	.short	(.L_21 - .L_20)
.L_20:
        /*0004*/ 	.word	0x00000082


	//----- nvinfo : EIATTR_KPARAM_INFO
	.align		4
.L_21:
        /*0008*/ 	.byte	0x04, 0x17
        /*000a*/ 	.short	(.L_23 - .L_22)
.L_22:
        /*000c*/ 	.word	0x00000000
        /*0010*/ 	.short	0x0000
        /*0012*/ 	.short	0x0070
        /*0014*/ 	.byte	0x00, 0xf0, 0x01, 0x10


	//----- nvinfo : EIATTR_SPARSE_MMA_MASK
	.align		4
.L_23:
        /*0018*/ 	.byte	0x03, 0x50
        /*001a*/ 	.short	0x0000


	//----- nvinfo : EIATTR_MAXREG_COUNT
	.align		4
        /*001c*/ 	.byte	0x03, 0x1b
        /*001e*/ 	.short	0x00a8


	//----- nvinfo : EIATTR_NUM_BARRIERS
	.align		4
        /*0020*/ 	.byte	0x02, 0x4c
        /*0022*/ 	.byte	0x01
	.zero		1


	//----- nvinfo : EIATTR_EXTERNS
	.align		4
        /*0024*/ 	.byte	0x04, 0x0f
        /*0026*/ 	.short	(.L_25 - .L_24)


	//   ....[0]....
	.align		4
.L_24:
        /*0028*/ 	.word	index@(__assertfail)


	//----- nvinfo : EIATTR_MERCURY_ISA_VERSION
	.align		4
.L_25:
        /*002c*/ 	.byte	0x03, 0x5f
        /*002e*/ 	.short	0x0101


	//----- nvinfo : EIATTR_INT_WARP_WIDE_INSTR_OFFSETS
	.align		4
        /*0030*/ 	.byte	0x04, 0x31
        /*0032*/ 	.short	(.L_27 - .L_26)


	//   ....[0]....
.L_26:
        /*0034*/ 	.word	0x00000430


	//   ....[1]....
        /*0038*/ 	.word	0x00000450


	//   ....[2]....
        /*003c*/ 	.word	0x000004d0


	//   ....[3]....
        /*0040*/ 	.word	0x000004e0


	//   ....[4]....
        /*0044*/ 	.word	0x000004f0


	//   ....[5]....
        /*0048*/ 	.word	0x00000510


	//   ....[6]....
        /*004c*/ 	.word	0x00000570


	//   ....[7]....
        /*0050*/ 	.word	0x00000590


	//----- nvinfo : EIATTR_COOP_GROUP_MASK_REGIDS
	.align		4
.L_27:
        /*0054*/ 	.byte	0x04, 0x29
        /*0056*/ 	.short	(.L_29 - .L_28)


	//   ....[0]....
.L_28:
        /*0058*/ 	.word	0xffffffff


	//   ....[1]....
        /*005c*/ 	.word	0xffffffff


	//   ....[2]....
        /*0060*/ 	.word	0xffffffff


	//   ....[3]....
        /*0064*/ 	.word	0xffffffff


	//   ....[4]....
        /*0068*/ 	.word	0xffffffff


	//   ....[5]....
        /*006c*/ 	.word	0xffffffff


	//----- nvinfo : EIATTR_COOP_GROUP_INSTR_OFFSETS
	.align		4
.L_29:
        /*0070*/ 	.byte	0x04, 0x28
        /*0072*/ 	.short	(.L_31 - .L_30)


	//   ....[0]....
.L_30:
        /*0074*/ 	.word	0x00000050


	//   ....[1]....
        /*0078*/ 	.word	0x00000080


	//   ....[2]....
        /*007c*/ 	.word	0x00000180


	//   ....[3]....
        /*0080*/ 	.word	0x00000350


	//   ....[4]....
        /*0084*/ 	.word	0x00000390


	//   ....[5]....
        /*0088*/ 	.word	0x000003d0


	//----- nvinfo : EIATTR_REG_RECONFIG
	.align		4
.L_31:
        /*008c*/ 	.byte	0x01, 0x54
	.zero		2


	//----- nvinfo : EIATTR_SYSCALL_OFFSETS
	.align		4
        /*0090*/ 	.byte	0x04, 0x46
        /*0092*/ 	.short	(.L_33 - .L_32)


	//   ....[0]....
.L_32:
        /*0094*/ 	.word	0x00001740


	//----- nvinfo : EIATTR_MBARRIER_INSTR_OFFSETS
	.align		4
.L_33:
        /*0098*/ 	.byte	0x04, 0x39
        /*009a*/ 	.short	(.L_35 - .L_34)


	//   ....[0]....
.L_34:
        /*009c*/ 	.word	0x00000300
        /*00a0*/ 	.word	0x000000ff
        /*00a4*/ 	.word	0x00000000
        /*00a8*/ 	.short	0x0100
        /*00aa*/ 	.byte	0x09
	.zero		1


	//   ....[1]....
        /*00ac*/ 	.word	0x00000310
        /*00b0*/ 	.word	0x000000ff
        /*00b4*/ 	.word	0x00000010
        /*00b8*/ 	.short	0x0100
        /*00ba*/ 	.byte	0x09
	.zero		1


	//   ....[2]....
        /*00bc*/ 	.word	0x00000320
        /*00c0*/ 	.word	0x000000ff
        /*00c4*/ 	.word	0x00000008
        /*00c8*/ 	.short	0x0100
        /*00ca*/ 	.byte	0x09
	.zero		1


	//   ....[3]....
        /*00cc*/ 	.word	0x00000330
        /*00d0*/ 	.word	0x000000ff
        /*00d4*/ 	.word	0x00000018
        /*00d8*/ 	.short	0x0100
        /*00da*/ 	.byte	0x09
	.zero		1


	//   ....[4]....
        /*00dc*/ 	.word	0x000005b0
        /*00e0*/ 	.word	0x000000ff
        /*00e4*/ 	.word	0x00000050
        /*00e8*/ 	.short	0x0100
        /*00ea*/ 	.byte	0x09
	.zero		1


	//   ....[5]....
        /*00ec*/ 	.word	0x000005c0
        /*00f0*/ 	.word	0x000000ff
        /*00f4*/ 	.word	0x00000058
        /*00f8*/ 	.short	0x0100
        /*00fa*/ 	.byte	0x09
	.zero		1


	//   ....[6]....
        /*00fc*/ 	.word	0x00000600
        /*0100*/ 	.word	0x000000ff
        /*0104*/ 	.word	0x00000030
        /*0108*/ 	.short	0x0100
        /*010a*/ 	.byte	0x0a
	.zero		1


	//   ....[7]....
        /*010c*/ 	.word	0x00000620
        /*0110*/ 	.word	0x000000ff
        /*0114*/ 	.word	0x00000038
        /*0118*/ 	.short	0x0100
        /*011a*/ 	.byte	0x0a
	.zero		1


	//   ....[8]....
        /*011c*/ 	.word	0x00000630
        /*0120*/ 	.word	0x000000ff
        /*0124*/ 	.word	0x00000040
        /*0128*/ 	.short	0x0100
        /*012a*/ 	.byte	0x0a
	.zero		1


	//   ....[9]....
        /*012c*/ 	.word	0x00000640
        /*0130*/ 	.word	0x000000ff
        /*0134*/ 	.word	0x00000048
        /*0138*/ 	.short	0x0100
        /*013a*/ 	.byte	0x0a
	.zero		1


	//   ....[10]....
        /*013c*/ 	.word	0x00001600
        /*0140*/ 	.word	0x0000005f
        /*0144*/ 	.word	0xfffffff8
        /*0148*/ 	.short	0x010a
        /*014a*/ 	.byte	0x3f
	.zero		1


	//   ....[11]....
        /*014c*/ 	.word	0x000017d0
        /*0150*/ 	.word	0x00000003
        /*0154*/ 	.word	0x00000000
        /*0158*/ 	.short	0x010a
        /*015a*/ 	.byte	0x3f
	.zero		1


	//   ....[12]....
        /*015c*/ 	.word	0x00001830
        /*0160*/ 	.word	0x00000003
        /*0164*/ 	.word	0x00000000
        /*0168*/ 	.short	0x010a
        /*016a*/ 	.byte	0x3f
	.zero		1


	//   ....[13]....
        /*016c*/ 	.word	0x000020d0
        /*0170*/ 	.word	0x000000ff
        /*0174*/ 	.word	0x00000000
        /*0178*/ 	.short	0x010a
        /*017a*/ 	.byte	0x04
	.zero		1


	//   ....[14]....
        /*017c*/ 	.word	0x00002110
        /*0180*/ 	.word	0x000000ff
        /*0184*/ 	.word	0x00000000
        /*0188*/ 	.short	0x010a
        /*018a*/ 	.byte	0x04
	.zero		1


	//   ....[15]....
        /*018c*/ 	.word	0x000028c0
        /*0190*/ 	.word	0x000000ff
        /*0194*/ 	.word	0x00000000
        /*0198*/ 	.short	0x0101
        /*019a*/ 	.byte	0x04
	.zero		1


	//   ....[16]....
        /*019c*/ 	.word	0x000029b0
        /*01a0*/ 	.word	0x00000063
        /*01a4*/ 	.word	0x00000000
        /*01a8*/ 	.short	0x0101
        /*01aa*/ 	.byte	0x32
	.zero		1


	//   ....[17]....
        /*01ac*/ 	.word	0x00002a70
        /*01b0*/ 	.word	0x000000ff
        /*01b4*/ 	.word	0x00000000
        /*01b8*/ 	.short	0x0101
        /*01ba*/ 	.byte	0x04
	.zero		1


	//   ....[18]....
        /*01bc*/ 	.word	0x00002ac0
        /*01c0*/ 	.word	0x0000005f
        /*01c4*/ 	.word	0x00000008
        /*01c8*/ 	.short	0x010a
        /*01ca*/ 	.byte	0x3f
	.zero		1


	//   ....[19]....
        /*01cc*/ 	.word	0x00006bc0
        /*01d0*/ 	.word	0x00000060
        /*01d4*/ 	.word	0x00000000
        /*01d8*/ 	.short	0x0101
        /*01da*/ 	.byte	0x32
	.zero		1


	//   ....[20]....
        /*01dc*/ 	.word	0x000075d0
        /*01e0*/ 	.word	0x00000007
        /*01e4*/ 	.word	0x00000010
        /*01e8*/ 	.short	0x010a
        /*01ea*/ 	.byte	0x3f
	.zero		1


	//   ....[21]....
        /*01ec*/ 	.word	0x00007ba0
        /*01f0*/ 	.word	0x00000003
        /*01f4*/ 	.word	0x00000058
        /*01f8*/ 	.short	0x0101
        /*01fa*/ 	.byte	0x3f
	.zero		1


	//   ....[22]....
        /*01fc*/ 	.word	0x00008310
        /*0200*/ 	.word	0x00000007
        /*0204*/ 	.word	0x00000000
        /*0208*/ 	.short	0x010a
        /*020a*/ 	.byte	0x3f
	.zero		1


	//   ....[23]....
        /*020c*/ 	.word	0x00008390
        /*0210*/ 	.word	0x00000003
        /*0214*/ 	.word	0x00000000
        /*0218*/ 	.short	0x010a
        /*021a*/ 	.byte	0x3f
	.zero		1


	//   ....[24]....
        /*021c*/ 	.word	0x000083f0
        /*0220*/ 	.word	0x0000005f
        /*0224*/ 	.word	0xfffffff8
        /*0228*/ 	.short	0x010a
        /*022a*/ 	.byte	0x3f
	.zero		1


	//   ....[25]....
        /*022c*/ 	.word	0x00008440
        /*0230*/ 	.word	0x00000003
        /*0234*/ 	.word	0x00000000
        /*0238*/ 	.short	0x010a
        /*023a*/ 	.byte	0x3f
	.zero		1


	//   ....[26]....
        /*023c*/ 	.word	0x000084a0
        /*0240*/ 	.word	0x00000004
        /*0244*/ 	.word	0x00000000
        /*0248*/ 	.short	0x010a
        /*024a*/ 	.byte	0x3f
	.zero		1


	//   ....[27]....
        /*024c*/ 	.word	0x000084f0
        /*0250*/ 	.word	0x0000005f
        /*0254*/ 	.word	0x00000008
        /*0258*/ 	.short	0x010a
        /*025a*/ 	.byte	0x3f
	.zero		1


	//   ....[28]....
        /*025c*/ 	.word	0x000085c0
        /*0260*/ 	.word	0x00000007
        /*0264*/ 	.word	0x00000010
        /*0268*/ 	.short	0x010a
        /*026a*/ 	.byte	0x3f
	.zero		1


	//   ....[29]....
        /*026c*/ 	.word	0x00008690
        /*0270*/ 	.word	0x00000007
        /*0274*/ 	.word	0x00000000
        /*0278*/ 	.short	0x010a
        /*027a*/ 	.byte	0x3f
	.zero		1


	//----- nvinfo : EIATTR_NUM_MBARRIERS
	.align		4
.L_35:
        /*027c*/ 	.byte	0x03, 0x38
        /*027e*/ 	.short	0x000a


	//----- nvinfo : EIATTR_EXIT_INSTR_OFFSETS
	.align		4
        /*0280*/ 	.byte	0x04, 0x1c
        /*0282*/ 	.short	(.L_37 - .L_36)


	//   ....[0]....
.L_36:
        /*0284*/ 	.word	0x00001200


	//   ....[1]....
        /*0288*/ 	.word	0x00001260


	//   ....[2]....
        /*028c*/ 	.word	0x00007300


	//   ....[3]....
        /*0290*/ 	.word	0x00007330


	//   ....[4]....
        /*0294*/ 	.word	0x000083e0


	//----- nvinfo : EIATTR_MAX_THREADS
	.align		4
.L_37:
        /*0298*/ 	.byte	0x04, 0x05
        /*029a*/ 	.short	(.L_39 - .L_38)
.L_38:
        /*029c*/ 	.word	0x00000180
        /*02a0*/ 	.word	0x00000001
        /*02a4*/ 	.word	0x00000001


	//----- nvinfo : EIATTR_CRS_STACK_SIZE
	.align		4
.L_39:
        /*02a8*/ 	.byte	0x04, 0x1e
        /*02aa*/ 	.short	(.L_41 - .L_40)
.L_40:
        /*02ac*/ 	.word	0x00000000


	//----- nvinfo : EIATTR_CBANK_PARAM_SIZE
	.align		4
.L_41:
        /*02b0*/ 	.byte	0x03, 0x19
        /*02b2*/ 	.short	0x0470


	//----- nvinfo : EIATTR_PARAM_CBANK
	.align		4
        /*02b4*/ 	.byte	0x04, 0x0a
        /*02b6*/ 	.short	(.L_43 - .L_42)
	.align		4
.L_42:
        /*02b8*/ 	.word	index@(.nv.constant0._ZN7cutlass13device_kernelINS_4gemm6kernel13GemmUniversalIN4cute5tupleIJiiiiEEENS1_10collective13CollectiveMmaINS1_34MainloopSm90TmaGmmaWarpSpecializedILi2ENS5_IJNS4_1CILi1EEESB_SB_EEENS1_32KernelTmaWarpSpecializedPingpongEEENS5_IJNSA_ILi64EEENSA_ILi128EEENSA_ILi256EEEEEENS_10bfloat16_tENS5_IJlSB_lEEESJ_SK_NS4_8TiledMMAINS4_8MMA_AtomIJNS4_4SM904GMMA28MMA_64x128x16_F32BF16BF16_SSILNSO_5MajorE0ELSQ_0ELNSO_7ScaleInE1ELSR_1EEEEEENS4_6LayoutISC_NS5_IJNSA_ILi0EEESV_SV_EEEEENS5_IJNS4_10UnderscoreESY_SY_EEEEENS4_13SM90_TMA_LOADENS4_14ComposedLayoutINS4_7SwizzleILi3ELi4ELi3EEENS4_18smem_ptr_flag_bitsILi16EEENSU_INS5_IJNSA_ILi8EEESF_EEENS5_IJSF_SB_EEEEEEEvNS4_8identityES11_S1B_vS1C_EENS_8epilogue10collective6detail29Sm90TmaWarpSpecializedAdapterINS1F_15DefaultEpilogueISJ_SK_SK_NS1E_6thread17LinearCombinationISJ_Li1EffLNS1J_9ScaleType4KindE0ELNS_15FloatRoundStyleE2ESJ_EENS1_15EpilogueDefaultEEEEEvvEEEEvNT_6ParamsE)
        /*02bc*/ 	.short	0x0210
        /*02be*/ 	.short	0x0470


	//----- nvinfo : EIATTR_SW_WAR
	.align		4
.L_43:
        /*02c0*/ 	.byte	0x04, 0x36
        /*02c2*/ 	.short	(.L_45 - .L_44)
.L_44:
        /*02c4*/ 	.word	0x00000008
.L_45:


//--------------------- .nv.callgraph             --------------------------
	.section	.nv.callgraph,"",@"SHT_CUDA_CALLGRAPH"
	.align	4
	.sectionentsize	8
	.align		4
        /*0000*/ 	.word	0x00000000
	.align		4
        /*0004*/ 	.word	0xffffffff
	.align		4
        /*0008*/ 	.word	index@(_ZN7cutlass13device_kernelINS_4gemm6kernel13GemmUniversalIN4cute5tupleIJiiiiEEENS1_10collective13CollectiveMmaINS1_34MainloopSm90TmaGmmaWarpSpecializedILi2ENS5_IJNS4_1CILi1EEESB_SB_EEENS1_32KernelTmaWarpSpecializedPingpongEEENS5_IJNSA_ILi64EEENSA_ILi128EEENSA_ILi256EEEEEENS_10bfloat16_tENS5_IJlSB_lEEESJ_SK_NS4_8TiledMMAINS4_8MMA_AtomIJNS4_4SM904GMMA28MMA_64x128x16_F32BF16BF16_SSILNSO_5MajorE0ELSQ_0ELNSO_7ScaleInE1ELSR_1EEEEEENS4_6LayoutISC_NS5_IJNSA_ILi0EEESV_SV_EEEEENS5_IJNS4_10UnderscoreESY_SY_EEEEENS4_13SM90_TMA_LOADENS4_14ComposedLayoutINS4_7SwizzleILi3ELi4ELi3EEENS4_18smem_ptr_flag_bitsILi16EEENSU_INS5_IJNSA_ILi8EEESF_EEENS5_IJSF_SB_EEEEEEEvNS4_8identityES11_S1B_vS1C_EENS_8epilogue10collective6detail29Sm90TmaWarpSpecializedAdapterINS1F_15DefaultEpilogueISJ_SK_SK_NS1E_6thread17LinearCombinationISJ_Li1EffLNS1J_9ScaleType4KindE0ELNS_15FloatRoundStyleE2ESJ_EENS1_15EpilogueDefaultEEEEEvvEEEEvNT_6ParamsE)
	.align		4
        /*000c*/ 	.word	index@(__assertfail)
	.align		4
        /*0010*/ 	.word	0x00000000
	.align		4
        /*0014*/ 	.word	0xfffffffe
	.align		4
        /*0018*/ 	.word	0x00000000
	.align		4
        /*001c*/ 	.word	0xfffffffd
	.align		4
        /*0020*/ 	.word	0x00000000
	.align		4
        /*0024*/ 	.word	0xfffffffc


//--------------------- .nv.constant4             --------------------------
	.section	.nv.constant4,"a",@progbits
	.align	8
	.align		8
.nv.constant4:
        /*0000*/ 	.dword	__assertfail
	.align		8
        /*0008*/ 	.dword	__unnamed_1
	.align		8
        /*0010*/ 	.dword	_ZN39_INTERNAL_1e384231_4_k_cu_0ede514b_62884cuda3std3__45__cpo5beginE
	.align		8
        /*0018*/ 	.dword	_ZN39_INTERNAL_1e384231_4_k_cu_0ede514b_62884cuda3std3__45__cpo3endE
	.align		8
        /*0020*/ 	.dword	_ZN39_INTERNAL_1e384231_4_k_cu_0ede514b_62884cuda3std3__45__cpo6cbeginE
	.align		8
        /*0028*/ 	.dword	_ZN39_INTERNAL_1e384231_4_k_cu_0ede514b_62884cuda3std3__45__cpo4cendE
	.align		8
        /*0030*/ 	.dword	_ZN39_INTERNAL_1e384231_4_k_cu_0ede514b_62884cuda3std3__441_GLOBAL__N__1e384231_4_k_cu_0ede514b_62886ignoreE
	.align		8
        /*0038*/ 	.dword	_ZN39_INTERNAL_1e384231_4_k_cu_0ede514b_62884cuda3std3__419piecewise_constructE
	.align		8
        /*0040*/ 	.dword	_ZN39_INTERNAL_1e384231_4_k_cu_0ede514b_62884cuda3std3__48in_placeE
	.align		8
        /*0048*/ 	.dword	_ZN39_INTERNAL_1e384231_4_k_cu_0ede514b_62884cuda3std6ranges3__45__cpo4swapE
	.align		8
        /*0050*/ 	.dword	_ZN39_INTERNAL_1e384231_4_k_cu_0ede514b_62884cuda3std6ranges3__45__cpo9iter_moveE
	.align		8
        /*0058*/ 	.dword	_ZN39_INTERNAL_1e384231_4_k_cu_0ede514b_62884cute7productE
	.align		8
        /*0060*/ 	.dword	_ZN39_INTERNAL_1e384231_4_k_cu_0ede514b_62884cute1_E
	.align		8
        /*0068*/ 	.dword	$str$22
	.align		8
        /*0070*/ 	.dword	$str$23


//--------------------- .text._ZN7cutlass13device_kernelINS_4gemm6kernel13GemmUniversalIN4cute5tupleIJiiiiEEENS1_10collective13CollectiveMmaINS1_34MainloopSm90TmaGmmaWarpSpecializedILi2ENS5_IJNS4_1CILi1EEESB_SB_EEENS1_32KernelTmaWarpSpecializedPingpongEEENS5_IJNSA_ILi64EEENSA_ILi128EEENSA_ILi256EEEEEENS_10bfloat16_tENS5_IJlSB_lEEESJ_SK_NS4_8TiledMMAINS4_8MMA_AtomIJNS4_4SM904GMMA28MMA_64x128x16_F32BF16BF16_SSILNSO_5MajorE0ELSQ_0ELNSO_7ScaleInE1ELSR_1EEEEEENS4_6LayoutISC_NS5_IJNSA_ILi0EEESV_SV_EEEEENS5_IJNS4_10UnderscoreESY_SY_EEEEENS4_13SM90_TMA_LOADENS4_14ComposedLayoutINS4_7SwizzleILi3ELi4ELi3EEENS4_18smem_ptr_flag_bitsILi16EEENSU_INS5_IJNSA_ILi8EEESF_EEENS5_IJSF_SB_EEEEEEEvNS4_8identityES11_S1B_vS1C_EENS_8epilogue10collective6detail29Sm90TmaWarpSpecializedAdapterINS1F_15DefaultEpilogueISJ_SK_SK_NS1E_6thread17LinearCombinationISJ_Li1EffLNS1J_9ScaleType4KindE0ELNS_15FloatRoundStyleE2ESJ_EENS1_15EpilogueDefaultEEEEEvvEEEEvNT_6ParamsE --------------------------
	.section	.text._ZN7cutlass13device_kernelINS_4gemm6kernel13GemmUniversalIN4cute5tupleIJiiiiEEENS1_10collective13CollectiveMmaINS1_34MainloopSm90TmaGmmaWarpSpecializedILi2ENS5_IJNS4_1CILi1EEESB_SB_EEENS1_32KernelTmaWarpSpecializedPingpongEEENS5_IJNSA_ILi64EEENSA_ILi128EEENSA_ILi256EEEEEENS_10bfloat16_tENS5_IJlSB_lEEESJ_SK_NS4_8TiledMMAINS4_8MMA_AtomIJNS4_4SM904GMMA28MMA_64x128x16_F32BF16BF16_SSILNSO_5MajorE0ELSQ_0ELNSO_7ScaleInE1ELSR_1EEEEEENS4_6LayoutISC_NS5_IJNSA_ILi0EEESV_SV_EEEEENS5_IJNS4_10UnderscoreESY_SY_EEEEENS4_13SM90_TMA_LOADENS4_14ComposedLayoutINS4_7SwizzleILi3ELi4ELi3EEENS4_18smem_ptr_flag_bitsILi16EEENSU_INS5_IJNSA_ILi8EEESF_EEENS5_IJSF_SB_EEEEEEEvNS4_8identityES11_S1B_vS1C_EENS_8epilogue10collective6detail29Sm90TmaWarpSpecializedAdapterINS1F_15DefaultEpilogueISJ_SK_SK_NS1E_6thread17LinearCombinationISJ_Li1EffLNS1J_9ScaleType4KindE0ELNS_15FloatRoundStyleE2ESJ_EENS1_15EpilogueDefaultEEEEEvvEEEEvNT_6ParamsE,"ax",@progbits
	.align	128
.text._ZN7cutlass13device_kernelINS_4gemm6kernel13GemmUniversalIN4cute5tupleIJiiiiEEENS1_10collective13CollectiveMmaINS1_34MainloopSm90TmaGmmaWarpSpecializedILi2ENS5_IJNS4_1CILi1EEESB_SB_EEENS1_32KernelTmaWarpSpecializedPingpongEEENS5_IJNSA_ILi64EEENSA_ILi128EEENSA_ILi256EEEEEENS_10bfloat16_tENS5_IJlSB_lEEESJ_SK_NS4_8TiledMMAINS4_8MMA_AtomIJNS4_4SM904GMMA28MMA_64x128x16_F32BF16BF16_SSILNSO_5MajorE0ELSQ_0ELNSO_7ScaleInE1ELSR_1EEEEEENS4_6LayoutISC_NS5_IJNSA_ILi0EEESV_SV_EEEEENS5_IJNS4_10UnderscoreESY_SY_EEEEENS4_13SM90_TMA_LOADENS4_14ComposedLayoutINS4_7SwizzleILi3ELi4ELi3EEENS4_18smem_ptr_flag_bitsILi16EEENSU_INS5_IJNSA_ILi8EEESF_EEENS5_IJSF_SB_EEEEEEEvNS4_8identityES11_S1B_vS1C_EENS_8epilogue10collective6detail29Sm90TmaWarpSpecializedAdapterINS1F_15DefaultEpilogueISJ_SK_SK_NS1E_6thread17LinearCombinationISJ_Li1EffLNS1J_9ScaleType4KindE0ELNS_15FloatRoundStyleE2ESJ_EENS1_15EpilogueDefaultEEEEEvvEEEEvNT_6ParamsE:
        .type           _ZN7cutlass13device_kernelINS_4gemm6kernel13GemmUniversalIN4cute5tupleIJiiiiEEENS1_10collective13CollectiveMmaINS1_34MainloopSm90TmaGmmaWarpSpecializedILi2ENS5_IJNS4_1CILi1EEESB_SB_EEENS1_32KernelTmaWarpSpecializedPingpongEEENS5_IJNSA_ILi64EEENSA_ILi128EEENSA_ILi256EEEEEENS_10bfloat16_tENS5_IJlSB_lEEESJ_SK_NS4_8TiledMMAINS4_8MMA_AtomIJNS4_4SM904GMMA28MMA_64x128x16_F32BF16BF16_SSILNSO_5MajorE0ELSQ_0ELNSO_7ScaleInE1ELSR_1EEEEEENS4_6LayoutISC_NS5_IJNSA_ILi0EEESV_SV_EEEEENS5_IJNS4_10UnderscoreESY_SY_EEEEENS4_13SM90_TMA_LOADENS4_14ComposedLayoutINS4_7SwizzleILi3ELi4ELi3EEENS4_18smem_ptr_flag_bitsILi16EEENSU_INS5_IJNSA_ILi8EEESF_EEENS5_IJSF_SB_EEEEEEEvNS4_8identityES11_S1B_vS1C_EENS_8epilogue10collective6detail29Sm90TmaWarpSpecializedAdapterINS1F_15DefaultEpilogueISJ_SK_SK_NS1E_6thread17LinearCombinationISJ_Li1EffLNS1J_9ScaleType4KindE0ELNS_15FloatRoundStyleE2ESJ_EENS1_15EpilogueDefaultEEEEEvvEEEEvNT_6ParamsE,@function
        .size           _ZN7cutlass13device_kernelINS_4gemm6kernel13GemmUniversalIN4cute5tupleIJiiiiEEENS1_10collective13CollectiveMmaINS1_34MainloopSm90TmaGmmaWarpSpecializedILi2ENS5_IJNS4_1CILi1EEESB_SB_EEENS1_32KernelTmaWarpSpecializedPingpongEEENS5_IJNSA_ILi64EEENSA_ILi128EEENSA_ILi256EEEEEENS_10bfloat16_tENS5_IJlSB_lEEESJ_SK_NS4_8TiledMMAINS4_8MMA_AtomIJNS4_4SM904GMMA28MMA_64x128x16_F32BF16BF16_SSILNSO_5MajorE0ELSQ_0ELNSO_7ScaleInE1ELSR_1EEEEEENS4_6LayoutISC_NS5_IJNSA_ILi0EEESV_SV_EEEEENS5_IJNS4_10UnderscoreESY_SY_EEEEENS4_13SM90_TMA_LOADENS4_14ComposedLayoutINS4_7SwizzleILi3ELi4ELi3EEENS4_18smem_ptr_flag_bitsILi16EEENSU_INS5_IJNSA_ILi8EEESF_EEENS5_IJSF_SB_EEEEEEEvNS4_8identityES11_S1B_vS1C_EENS_8epilogue10collective6detail29Sm90TmaWarpSpecializedAdapterINS1F_15DefaultEpilogueISJ_SK_SK_NS1E_6thread17LinearCombinationISJ_Li1EffLNS1J_9ScaleType4KindE0ELNS_15FloatRoundStyleE2ESJ_EENS1_15EpilogueDefaultEEEEEvvEEEEvNT_6ParamsE,(.L_x_192 - _ZN7cutlass13device_kernelINS_4gemm6kernel13GemmUniversalIN4cute5tupleIJiiiiEEENS1_10collective13CollectiveMmaINS1_34MainloopSm90TmaGmmaWarpSpecializedILi2ENS5_IJNS4_1CILi1EEESB_SB_EEENS1_32KernelTmaWarpSpecializedPingpongEEENS5_IJNSA_ILi64EEENSA_ILi128EEENSA_ILi256EEEEEENS_10bfloat16_tENS5_IJlSB_lEEESJ_SK_NS4_8TiledMMAINS4_8MMA_AtomIJNS4_4SM904GMMA28MMA_64x128x16_F32BF16BF16_SSILNSO_5MajorE0ELSQ_0ELNSO_7ScaleInE1ELSR_1EEEEEENS4_6LayoutISC_NS5_IJNSA_ILi0EEESV_SV_EEEEENS5_IJNS4_10UnderscoreESY_SY_EEEEENS4_13SM90_TMA_LOADENS4_14ComposedLayoutINS4_7SwizzleILi3ELi4ELi3EEENS4_18smem_ptr_flag_bitsILi16EEENSU_INS5_IJNSA_ILi8EEESF_EEENS5_IJSF_SB_EEEEEEEvNS4_8identityES11_S1B_vS1C_EENS_8epilogue10collective6detail29Sm90TmaWarpSpecializedAdapterINS1F_15DefaultEpilogueISJ_SK_SK_NS1E_6thread17LinearCombinationISJ_Li1EffLNS1J_9ScaleType4KindE0ELNS_15FloatRoundStyleE2ESJ_EENS1_15EpilogueDefaultEEEEEvvEEEEvNT_6ParamsE)
        .other          _ZN7cutlass13device_kernelINS_4gemm6kernel13GemmUniversalIN4cute5tupleIJiiiiEEENS1_10collective13CollectiveMmaINS1_34MainloopSm90TmaGmmaWarpSpecializedILi2ENS5_IJNS4_1CILi1EEESB_SB_EEENS1_32KernelTmaWarpSpecializedPingpongEEENS5_IJNSA_ILi64EEENSA_ILi128EEENSA_ILi256EEEEEENS_10bfloat16_tENS5_IJlSB_lEEESJ_SK_NS4_8TiledMMAINS4_8MMA_AtomIJNS4_4SM904GMMA28MMA_64x128x16_F32BF16BF16_SSILNSO_5MajorE0ELSQ_0ELNSO_7ScaleInE1ELSR_1EEEEEENS4_6LayoutISC_NS5_IJNSA_ILi0EEESV_SV_EEEEENS5_IJNS4_10UnderscoreESY_SY_EEEEENS4_13SM90_TMA_LOADENS4_14ComposedLayoutINS4_7SwizzleILi3ELi4ELi3EEENS4_18smem_ptr_flag_bitsILi16EEENSU_INS5_IJNSA_ILi8EEESF_EEENS5_IJSF_SB_EEEEEEEvNS4_8identityES11_S1B_vS1C_EENS_8epilogue10collective6detail29Sm90TmaWarpSpecializedAdapterINS1F_15DefaultEpilogueISJ_SK_SK_NS1E_6thread17LinearCombinationISJ_Li1EffLNS1J_9ScaleType4KindE0ELNS_15FloatRoundStyleE2ESJ_EENS1_15EpilogueDefaultEEEEEvvEEEEvNT_6ParamsE,@"STO_CUDA_ENTRY STV_DEFAULT"
_ZN7cutlass13device_kernelINS_4gemm6kernel13GemmUniversalIN4cute5tupleIJiiiiEEENS1_10collective13CollectiveMmaINS1_34MainloopSm90TmaGmmaWarpSpecializedILi2ENS5_IJNS4_1CILi1EEESB_SB_EEENS1_32KernelTmaWarpSpecializedPingpongEEENS5_IJNSA_ILi64EEENSA_ILi128EEENSA_ILi256EEEEEENS_10bfloat16_tENS5_IJlSB_lEEESJ_SK_NS4_8TiledMMAINS4_8MMA_AtomIJNS4_4SM904GMMA28MMA_64x128x16_F32BF16BF16_SSILNSO_5MajorE0ELSQ_0ELNSO_7ScaleInE1ELSR_1EEEEEENS4_6LayoutISC_NS5_IJNSA_ILi0EEESV_SV_EEEEENS5_IJNS4_10UnderscoreESY_SY_EEEEENS4_13SM90_TMA_LOADENS4_14ComposedLayoutINS4_7SwizzleILi3ELi4ELi3EEENS4_18smem_ptr_flag_bitsILi16EEENSU_INS5_IJNSA_ILi8EEESF_EEENS5_IJSF_SB_EEEEEEEvNS4_8identityES11_S1B_vS1C_EENS_8epilogue10collective6detail29Sm90TmaWarpSpecializedAdapterINS1F_15DefaultEpilogueISJ_SK_SK_NS1E_6thread17LinearCombinationISJ_Li1EffLNS1J_9ScaleType4KindE0ELNS_15FloatRoundStyleE2ESJ_EENS1_15EpilogueDefaultEEEEEvvEEEEvNT_6ParamsE:
[----:B------:R-:W0:Y:S01]  /*0000*/  LDC R1, c[0x0][0x28] ;  /* 0x00000a00ff017b82 */ /* 0x000e220000000800 */
[----:B------:R-:W1:Y:S01]  /*0010*/  S2R R4, SR_TID.X ;  /* 0x0000000000047919 */ /* 0x000e620000002100 */
[----:B------:R-:W-:Y:S01]  /*0020*/  ELECT P0, URZ, PT ;  /* 0x00000000003f782f */ /* 0x000fe20003800000 */
[----:B------:R-:W-:Y:S01]  /*0030*/  BSSY B0, `(.L_x_0) ;  /* 0x0000014000007945 */ /* 0x000fe20003800000 */
[----:B-1----:R-:W-:-:S05]  /*0040*/  SHF.R.U32.HI R0, RZ, 0x5, R4 ;  /* 0x00000005ff007819 */ /* 0x002fca0000011604 */
[----:B------:R-:W1:Y:S02]  /*0050*/  SHFL.IDX PT, R2, R0, RZ, 0x1f ;  /* 0x00001fff00027589 */ /* 0x000e6400000e0000 */
[----:B-1----:R-:W-:Y:S02]  /*0060*/  R2UR UR8, R2 ;  /* 0x00000000020872ca */ /* 0x002fe400000e0000 */
[----:B------:R-:W-:-:S05]  /*0070*/  SHF.R.U32.HI R2, RZ, 0x7, R4 ;  /* 0x00000007ff027819 */ /* 0x000fca0000011604 */
[----:B------:R1:W2:Y:S06]  /*0080*/  SHFL.IDX PT, R3, R2, RZ, 0x1f ;  /* 0x00001fff02037589 */ /* 0x0002ac00000e0000 */
[----:B------:R-:W-:Y:S02]  /*0090*/  USHF.R.S32.HI UR4, URZ, 0x1f, UR8 ;  /* 0x0000001f3f047899 */ /* 0x000fe40008011408 */
[----:B------:R-:W-:Y:S02]  /*00a0*/  ISETP.NE.OR P0, PT, RZ, UR8, !P0 ;  /* 0x00000008ff007c0c */ /* 0x000fe4000c705670 */
[----:B------:R-:W-:-:S04]  /*00b0*/  ULEA.HI UR4, UR4, UR8, URZ, 0x2 ;  /* 0x0000000804047291 */ /* 0x000fc8000f8f103f */
[----:B------:R-:W-:-:S04]  /*00c0*/  ULOP3.LUT UR4, UR4, 0xfffffffc, URZ, 0xc0, !UPT ;  /* 0xfffffffc04047892 */ /* 0x000fc8000f8ec03f */
[----:B------:R-:W-:-:S03]  /*00d0*/  UIADD3 UR8, UR8, -UR4, URZ ;  /* 0x8000000408087290 */ /* 0x000fc6000fffe03f */
[----:B01----:R-:W-:Y:S09]  /*00e0*/  @P0 BRA `(.L_x_1) ;  /* 0x0000000000200947 */ /* 0x003ff20003800000 */
[----:B------:R-:W-:Y:S02]  /*00f0*/  ULDC.64 UR4, c[0x0][0x198] ;  /* 0x0000660000047ab9 */ /* 0x000fe40000000a00 */
[----:B------:R-:W-:Y:S02]  /*0100*/  UIADD3 UR6, UP0, UR4, 0xf0, URZ ;  /* 0x000000f004067890 */ /* 0x000fe4000ff1e03f */
[----:B------:R-:W-:Y:S02]  /*0110*/  UIADD3 UR4, UP1, UR4, 0x1f0, URZ ;  /* 0x000001f004047890 */ /* 0x000fe4000ff3e03f */
[----:B------:R-:W-:Y:S02]  /*0120*/  UIADD3.X UR7, URZ, UR5, URZ, UP0, !UPT ;  /* 0x000000053f077290 */ /* 0x000fe400087fe43f */
[----:B------:R-:W-:-:S07]  /*0130*/  UIADD3.X UR5, URZ, UR5, URZ, UP1, !UPT ;  /* 0x000000053f057290 */ /* 0x000fce0008ffe43f */
[----:B------:R0:W-:Y:S02]  /*0140*/  UTMACCTL.PF [UR6] ;  /* 0x00000000060079b9 */ /* 0x0001e40008040000 */
[----:B------:R0:W-:Y:S02]  /*0150*/  UTMACCTL.PF [UR4] ;  /* 0x00000000040079b9 */ /* 0x0001e40008040000 */
[----:B0-----:R-:W-:Y:S01]  /*0160*/  NOP ;  /* 0x0000000000007918 */ /* 0x001fe20000000000 */
.L_x_1:
[----:B------:R-:W-:Y:S05]  /*0170*/  BSYNC B0 ;  /* 0x0000000000007941 */ /* 0x000fea0003800000 */
.L_x_0:
[----:B------:R-:W0:Y:S01]  /*0180*/  SHFL.IDX PT, R5, R0, RZ, 0x1f ;  /* 0x00001fff00057589 */ /* 0x000e2200000e0000 */
[----:B--2---:R-:W-:Y:S01]  /*0190*/  R2UR UR15, R3 ;  /* 0x00000000030f72ca */ /* 0x004fe200000e0000 */
[----:B------:R-:W-:-:S04]  /*01a0*/  UISETP.NE.AND UP0, UPT, UR8, 0x3, UPT ;  /* 0x000000030800788c */ /* 0x000fc8000bf05270 */
[----:B------:R-:W-:-:S08]  /*01b0*/  UISETP.EQ.OR UP0, UPT, UR8, URZ, !UP0 ;  /* 0x0000003f0800728c */ /* 0x000fd0000c702670 */
[----:B------:R-:W-:Y:S02]  /*01c0*/  UIADD3 UR18, UR15, -0x1, URZ ;  /* 0xffffffff0f127890 */ /* 0x000fe4000fffe03f */
[----:B------:R-:W-:Y:S02]  /*01d0*/  UISETP.EQ.AND UP0, UPT, UR15, URZ, UP0 ;  /* 0x0000003f0f00728c */ /* 0x000fe40008702270 */
[----:B------:R-:W-:Y:S02]  /*01e0*/  UISETP.GE.U32.AND UP1, UPT, UR18, 0x2, UPT ;  /* 0x000000021200788c */ /* 0x000fe4000bf26070 */
[----:B------:R-:W-:Y:S01]  /*01f0*/  USEL UR39, URZ, 0x1, !UP0 ;  /* 0x000000013f277887 */ /* 0x000fe2000c000000 */
[----:B0-----:R-:W-:-:S03]  /*0200*/  ISETP.NE.AND P0, PT, R5, RZ, PT ;  /* 0x000000ff0500720c */ /* 0x001fc60003f05270 */
[----:B------:R-:W-:-:S10]  /*0210*/  USEL UR39, UR39, 0x2, UP1 ;  /* 0x0000000227277887 */ /* 0x000fd40008800000 */
[----:B------:R-:W-:Y:S05]  /*0220*/  @P0 BRA `(.L_x_2) ;  /* 0x0000000000480947 */ /* 0x000fea0003800000 */
[----:B------:R-:W0:Y:S01]  /*0230*/  S2UR UR9, SR_CgaCtaId ;  /* 0x00000000000979c3 */ /* 0x000e220000008800 */
[----:B------:R-:W-:Y:S01]  /*0240*/  UMOV UR4, 0x400 ;  /* 0x0000040000047882 */ /* 0x000fe20000000000 */
[----:B------:R-:W-:Y:S01]  /*0250*/  UMOV UR5, 0x1 ;  /* 0x0000000100057882 */ /* 0x000fe20000000000 */
[----:B------:R-:W-:Y:S01]  /*0260*/  UMOV UR6, 0x80 ;  /* 0x0000008000067882 */ /* 0x000fe20000000000 */
[----:B------:R-:W-:Y:S01]  /*0270*/  ELECT P0, URZ, PT ;  /* 0x00000000003f782f */ /* 0x000fe20003800000 */
[----:B------:R-:W-:-:S04]  /*0280*/  UIADD3 UR6, -UR6, 0x100000, URZ ;  /* 0x0010000006067890 */ /* 0x000fc8000fffe13f */
[----:B------:R-:W-:Y:S02]  /*0290*/  USHF.L.U32 UR7, UR6, 0xb, URZ ;  /* 0x0000000b06077899 */ /* 0x000fe4000800063f */
[----:B------:R-:W-:Y:S02]  /*02a0*/  USHF.L.U32 UR6, UR6, 0x1, URZ ;  /* 0x0000000106067899 */ /* 0x000fe4000800063f */
[----:B0-----:R-:W-:Y:S02]  /*02b0*/  ULEA UR9, UR9, UR4, 0x18 ;  /* 0x0000000409097291 */ /* 0x001fe4000f8ec03f */
[----:B------:R-:W-:-:S04]  /*02c0*/  UIADD3 UR4, -UR5, 0x100000, URZ ;  /* 0x0010000005047890 */ /* 0x000fc8000fffe13f */
[----:B------:R-:W-:Y:S02]  /*02d0*/  USHF.L.U32 UR5, UR4, 0xb, URZ ;  /* 0x0000000b04057899 */ /* 0x000fe4000800063f */
[----:B------:R-:W-:Y:S01]  /*02e0*/  USHF.L.U32 UR4, UR4, 0x1, URZ ;  /* 0x0000000104047899 */ /* 0x000fe2000800063f */
[----:B------:R-:W0:Y:S11]  /*02f0*/  FENCE.VIEW.ASYNC.S ;  /* 0x00000000000073c6 */ /* 0x000e360000000000 */
[----:B0-----:R0:W1:Y:S01]  /*0300*/  SYNCS.EXCH.64 URZ, [UR9], UR4 ;  /* 0x00000004093f75b2 */ /* 0x0010620008000100 */
[----:B------:R0:W2:Y:S01]  /*0310*/  SYNCS.EXCH.64 URZ, [UR9+0x10], UR6 ;  /* 0x00001006093f75b2 */ /* 0x0000a20008000100 */
[----:B------:R0:W3:Y:S01]  /*0320*/  SYNCS.EXCH.64 URZ, [UR9+0x8], UR4 ;  /* 0x00000804093f75b2 */ /* 0x0000e20008000100 */
[----:B------:R0:W4:Y:S01]  /*0330*/  SYNCS.EXCH.64 URZ, [UR9+0x18], UR6 ;  /* 0x00001806093f75b2 */ /* 0x0001220008000100 */
[----:B------:R-:W-:Y:S01]  /*0340*/  NOP ;  /* 0x0000000000007918 */ /* 0x000fe20000000000 */
.L_x_2:
[----:B------:R-:W5:Y:S01]  /*0350*/  SHFL.IDX PT, R5, R0, RZ, 0x1f ;  /* 0x00001fff00057589 */ /* 0x000f6200000e0000 */
[----:B------:R-:W-:Y:S01]  /*0360*/  ELECT P0, URZ, PT ;  /* 0x00000000003f782f */ /* 0x000fe20003800000 */
[----:B------:R-:W-:Y:S01]  /*0370*/  NOP ;  /* 0x0000000000007918 */ /* 0x000fe20000000000 */
[----:B------:R-:W-:Y:S01]  /*0380*/  ELECT P1, URZ, PT ;  /* 0x00000000003f782f */ /* 0x000fe20003820000 */
[----:B------:R-:W1:Y:S01]  /*0390*/  SHFL.IDX PT, R3, R0, RZ, 0x1f ;  /* 0x00001fff00037589 */ /* 0x000e6200000e0000 */
[----:B0-----:R-:W-:Y:S01]  /*03a0*/  UMOV UR4, 0x20 ;  /* 0x0000002000047882 */ /* 0x001fe20000000000 */
[----:B------:R-:W-:Y:S01]  /*03b0*/  UMOV UR12, 0x80 ;  /* 0x00000080000c7882 */ /* 0x000fe20000000000 */
[----:B------:R-:W-:Y:S01]  /*03c0*/  NOP ;  /* 0x0000000000007918 */ /* 0x000fe20000000000 */
[----:B------:R0:W0:Y:S01]  /*03d0*/  SHFL.IDX PT, R95, R2, RZ, 0x1f ;  /* 0x00001fff025f7589 */ /* 0x00002200000e0000 */
[----:B------:R-:W-:Y:S01]  /*03e0*/  ULDC.64 UR52, c[0x0][0x208] ;  /* 0x0000820000347ab9 */ /* 0x000fe20000000a00 */
[----:B-----5:R-:W-:-:S02]  /*03f0*/  ISETP.NE.OR P0, PT, R5, RZ, !P0 ;  /* 0x000000ff0500720c */ /* 0x020fc40004705670 */
[----:B-1----:R-:W-:Y:S02]  /*0400*/  ISETP.NE.OR P1, PT, R3, RZ, !P1 ;  /* 0x000000ff0300720c */ /* 0x002fe40004f25670 */
[----:B------:R-:W-:-:S04]  /*0410*/  SHF.R.S32.HI R3, RZ, 0x1f, R4 ;  /* 0x0000001fff037819 */ /* 0x000fc80000011404 */
[----:B------:R-:W-:-:S05]  /*0420*/  LEA.HI R3, R3, R4, RZ, 0x7 ;  /* 0x0000000403037211 */ /* 0x000fca00078f38ff */
[----:B------:R-:W-:Y:S01]  /*0430*/  VOTEU.ALL UP0, P0 ;  /* 0x00000000003f7886 */ /* 0x000fe20000000000 */
[----:B------:R-:W-:Y:S01]  /*0440*/  LOP3.LUT R3, R3, 0xffffff80, RZ, 0xc0, !PT ;  /* 0xffffff8003037812 */ /* 0x000fe200078ec0ff */
[----:B------:R-:W-:-:S03]  /*0450*/  VOTEU.ALL UP1, P1 ;  /* 0x00000000003f7886 */ /* 0x000fc60000820000 */
[----:B------:R-:W1:Y:S01]  /*0460*/  @!UP0 S2UR UR7, SR_CgaCtaId ;  /* 0x00000000000789c3 */ /* 0x000e620000008800 */
[----:B------:R-:W-:Y:S01]  /*0470*/  @!UP0 UMOV UR6, 0x400 ;  /* 0x0000040000068882 */ /* 0x000fe20000000000 */
[----:B------:R-:W-:-:S04]  /*0480*/  @!UP0 UIADD3 UR4, -UR4, 0x100000, URZ ;  /* 0x0010000004048890 */ /* 0x000fc8000fffe13f */
[----:B------:R-:W-:Y:S02]  /*0490*/  @!UP0 USHF.L.U32 UR5, UR4, 0xb, URZ ;  /* 0x0000000b04058899 */ /* 0x000fe4000800063f */
[----:B------:R-:W-:Y:S01]  /*04a0*/  @!UP0 USHF.L.U32 UR4, UR4, 0x1, URZ ;  /* 0x0000000104048899 */ /* 0x000fe2000800063f */
[----:B------:R-:W-:Y:S01]  /*04b0*/  IMAD.IADD R3, R4, 0x1, -R3 ;  /* 0x0000000104037824 */ /* 0x000fe200078e0a03 */
[----:B------:R-:W-:Y:S01]  /*04c0*/  @!UP1 UMOV UR10, 0x400 ;  /* 0x00000400000a9882 */ /* 0x000fe20000000000 */
[----:B------:R-:W-:Y:S01]  /*04d0*/  VOTEU.ALL UP2, P1 ;  /* 0x00000000003f7886 */ /* 0x000fe20000840000 */
[----:B------:R-:W-:Y:S01]  /*04e0*/  VOTEU.ALL UP3, P1 ;  /* 0x00000000003f7886 */ /* 0x000fe20000860000 */
[----:B------:R-:W-:Y:S01]  /*04f0*/  VOTEU.ALL UP4, P1 ;  /* 0x00000000003f7886 */ /* 0x000fe20000880000 */
[----:B------:R-:W5:Y:S01]  /*0500*/  @!UP1 S2UR UR11, SR_CgaCtaId ;  /* 0x00000000000b99c3 */ /* 0x000f620000008800 */
[----:B------:R-:W-:Y:S01]  /*0510*/  VOTEU.ALL UP5, P1 ;  /* 0x00000000003f7886 */ /* 0x000fe200008a0000 */
[----:B------:R-:W-:Y:S01]  /*0520*/  ISETP.NE.AND P1, PT, RZ, UR15, PT ;  /* 0x0000000fff007c0c */ /* 0x000fe2000bf25270 */
[----:B-1----:R-:W-:-:S02]  /*0530*/  @!UP0 ULEA UR9, UR7, UR6, 0x18 ;  /* 0x0000000607098291 */ /* 0x002fc4000f8ec03f */
[----:B------:R-:W-:-:S04]  /*0540*/  @!UP1 UIADD3 UR6, -UR12, 0x100000, URZ ;  /* 0x001000000c069890 */ /* 0x000fc8000fffe13f */
[----:B------:R-:W-:Y:S02]  /*0550*/  @!UP1 USHF.L.U32 UR7, UR6, 0xb, URZ ;  /* 0x0000000b06079899 */ /* 0x000fe4000800063f */
[----:B------:R-:W-:Y:S01]  /*0560*/  @!UP1 USHF.L.U32 UR6, UR6, 0x1, URZ ;  /* 0x0000000106069899 */ /* 0x000fe2000800063f */
[----:B------:R-:W-:Y:S01]  /*0570*/  VOTEU.ALL UP0, P0 ;  /* 0x00000000003f7886 */ /* 0x000fe20000000000 */
[----:B-----5:R-:W-:Y:S01]  /*0580*/  @!UP1 ULEA UR10, UR11, UR10, 0x18 ;  /* 0x0000000a0b0a9291 */ /* 0x020fe2000f8ec03f */
[----:B------:R-:W-:Y:S01]  /*0590*/  VOTEU.ALL UP1, P0 ;  /* 0x00000000003f7886 */ /* 0x000fe20000020000 */
[----:B------:R-:W1:Y:S02]  /*05a0*/  FENCE.VIEW.ASYNC.S ;  /* 0x00000000000073c6 */ /* 0x000e640000000000 */
[----:B-1----:R-:W2:Y:S02]  /*05b0*/  @!UP0 SYNCS.EXCH.64 URZ, [UR9+0x50], UR4 ;  /* 0x00005004093f85b2 */ /* 0x002ea40008000100 */
[----:B------:R1:W2:Y:S01]  /*05c0*/  @!UP1 SYNCS.EXCH.64 URZ, [UR9+0x58], UR4 ;  /* 0x00005804093f95b2 */ /* 0x0002a20008000100 */
[----:B------:R-:W-:Y:S01]  /*05d0*/  NOP ;  /* 0x0000000000007918 */ /* 0x000fe20000000000 */
[----:B-1----:R-:W-:-:S02]  /*05e0*/  ULDC.64 UR4, c[0x0][0x598] ;  /* 0x0001660000047ab9 */ /* 0x002fc40000000a00 */
[----:B------:R-:W-:Y:S02]  /*05f0*/  ISETP.NE.U32.AND P0, PT, RZ, UR4, PT ;  /* 0x00000004ff007c0c */ /* 0x000fe4000bf05070 */
[----:B------:R1:W2:Y:S02]  /*0600*/  @!UP2 SYNCS.EXCH.64 URZ, [UR10+0x30], UR6 ;  /* 0x000030060a3fa5b2 */ /* 0x0002a40008000100 */
[----:B------:R-:W-:Y:S01]  /*0610*/  ISETP.NE.AND.EX P0, PT, RZ, UR5, PT, P0 ;  /* 0x00000005ff007c0c */ /* 0x000fe2000bf05300 */
[----:B------:R1:W2:Y:S01]  /*0620*/  @!UP3 SYNCS.EXCH.64 URZ, [UR10+0x38], UR6 ;  /* 0x000038060a3fb5b2 */ /* 0x0002a20008000100 */
[----:B------:R1:W2:Y:S01]  /*0630*/  @!UP4 SYNCS.EXCH.64 URZ, [UR10+0x40], UR6 ;  /* 0x000040060a3fc5b2 */ /* 0x0002a20008000100 */
[----:B------:R1:W2:Y:S01]  /*0640*/  @!UP5 SYNCS.EXCH.64 URZ, [UR10+0x48], UR6 ;  /* 0x000048060a3fd5b2 */ /* 0x0002a20008000100 */
[----:B------:R-:W-:Y:S01]  /*0650*/  NOP ;  /* 0x0000000000007918 */ /* 0x000fe20000000000 */
[----:B--234-:R-:W-:Y:S08]  /*0660*/  BAR.SYNC.DEFER_BLOCKING 0x0 ;  /* 0x0000000000007b1d */ /* 0x01cff00000010000 */
[----:B01----:R-:W-:Y:S05]  /*0670*/  @!P0 BRA `(.L_x_3) ;  /* 0x00000000001c8947 */ /* 0x003fea0003800000 */
[----:B------:R-:W0:Y:S02]  /*0680*/  LDC.64 R6, c[0x0][0x598] ;  /* 0x00016600ff067b82 */ /* 0x000e240000000a00 */
[----:B0-----:R-:W2:Y:S02]  /*0690*/  LDG.E.64 R6, desc[UR52][R6.64] ;  /* 0x0000003406067981 */ /* 0x001ea4000c1e1b00 */
[----:B--2---:R-:W-:-:S04]  /*06a0*/  ISETP.NE.U32.AND P0, PT, R6, RZ, PT ;  /* 0x000000ff0600720c */ /* 0x004fc80003f05070 */
[----:B------:R-:W-:-:S13]  /*06b0*/  ISETP.NE.AND.EX P0, PT, R7, RZ, PT, P0 ;  /* 0x000000ff0700720c */ /* 0x000fda0003f05300 */
[----:B------:R-:W-:Y:S05]  /*06c0*/  @!P0 BRA `(.L_x_3) ;  /* 0x0000000000088947 */ /* 0x000fea0003800000 */
[----:B------:R1:W5:Y:S01]  /*06d0*/  LD.E R22, desc[UR52][R6.64] ;  /* 0x0000003406167980 */ /* 0x000362000c101900 */
[----:B------:R-:W-:Y:S05]  /*06e0*/  BRA `(.L_x_4) ;  /* 0x0000000000247947 */ /* 0x000fea0003800000 */
.L_x_3:
[----:B------:R-:W-:Y:S02]  /*06f0*/  ULDC.64 UR4, c[0x0][0x588] ;  /* 0x0001620000047ab9 */ /* 0x000fe40000000a00 */
[----:B------:R-:W-:-:S04]  /*0700*/  ISETP.NE.U32.AND P0, PT, RZ, UR4, PT ;  /* 0x00000004ff007c0c */ /* 0x000fc8000bf05070 */
[----:B------:R-:W-:-:S13]  /*0710*/  ISETP.NE.AND.EX P0, PT, RZ, UR5, PT, P0 ;  /* 0x00000005ff007c0c */ /* 0x000fda000bf05300 */
[----:B------:R-:W-:Y:S05]  /*0720*/  @!P0 BRA `(.L_x_5) ;  /* 0x00000000000c8947 */ /* 0x000fea0003800000 */
[----:B------:R-:W0:Y:S02]  /*0730*/  LDC.64 R22, c[0x0][0x588] ;  /* 0x00016200ff167b82 */ /* 0x000e240000000a00 */
[----:B0-----:R0:W5:Y:S01]  /*0740*/  LDG.E R22, desc[UR52][R22.64] ;  /* 0x0000003416167981 */ /* 0x001162000c1e1900 */
[----:B------:R-:W-:Y:S05]  /*0750*/  BRA `(.L_x_4) ;  /* 0x0000000000087947 */ /* 0x000fea0003800000 */
.L_x_5:
[----:B------:R-:W-:Y:S02]  /*0760*/  ULDC UR4, c[0x0][0x580] ;  /* 0x0001600000047ab9 */ /* 0x000fe40000000800 */
[----:B------:R-:W-:-:S07]  /*0770*/  IMAD.U32 R22, RZ, RZ, UR4 ;  /* 0x00000004ff167e24 */ /* 0x000fce000f8e00ff */
.L_x_4:
[----:B------:R-:W-:Y:S02]  /*0780*/  ULDC.64 UR4, c[0x0][0x5a0] ;  /* 0x0001680000047ab9 */ /* 0x000fe40000000a00 */
[----:B------:R-:W-:-:S04]  /*0790*/  ISETP.NE.U32.AND P0, PT, RZ, UR4, PT ;  /* 0x00000004ff007c0c */ /* 0x000fc8000bf05070 */
[----:B------:R-:W-:-:S13]  /*07a0*/  ISETP.NE.AND.EX P0, PT, RZ, UR5, PT, P0 ;  /* 0x00000005ff007c0c */ /* 0x000fda000bf05300 */
[----:B------:R-:W-:Y:S05]  /*07b0*/  @!P0 BRA `(.L_x_6) ;  /* 0x00000000001c8947 */ /* 0x000fea0003800000 */
[----:B-1----:R-:W1:Y:S02]  /*07c0*/  LDC.64 R6, c[0x0][0x5a0] ;  /* 0x00016800ff067b82 */ /* 0x002e640000000a00 */
[----:B-1----:R-:W2:Y:S02]  /*07d0*/  LDG.E.64 R6, desc[UR52][R6.64] ;  /* 0x0000003406067981 */ /* 0x002ea4000c1e1b00 */
[----:B--2---:R-:W-:-:S04]  /*07e0*/  ISETP.NE.U32.AND P0, PT, R6, RZ, PT ;  /* 0x000000ff0600720c */ /* 0x004fc80003f05070 */
[----:B------:R-:W-:-:S13]  /*07f0*/  ISETP.NE.AND.EX P0, PT, R7, RZ, PT, P0 ;  /* 0x000000ff0700720c */ /* 0x000fda0003f05300 */
[----:B------:R-:W-:Y:S05]  /*0800*/  @!P0 BRA `(.L_x_6) ;  /* 0x0000000000088947 */ /* 0x000fea0003800000 */
[----:B0-----:R2:W5:Y:S01]  /*0810*/  LD.E R23, desc[UR52][R6.64] ;  /* 0x0000003406177980 */ /* 0x001562000c101900 */
[----:B------:R-:W-:Y:S05]  /*0820*/  BRA `(.L_x_7) ;  /* 0x0000000000247947 */ /* 0x000fea0003800000 */
.L_x_6:
[----:B------:R-:W-:Y:S02]  /*0830*/  ULDC.64 UR4, c[0x0][0x590] ;  /* 0x0001640000047ab9 */ /* 0x000fe40000000a00 */
[----:B------:R-:W-:-:S04]  /*0840*/  ISETP.NE.U32.AND P0, PT, RZ, UR4, PT ;  /* 0x00000004ff007c0c */ /* 0x000fc8000bf05070 */
[----:B------:R-:W-:-:S13]  /*0850*/  ISETP.NE.AND.EX P0, PT, RZ, UR5, PT, P0 ;  /* 0x00000005ff007c0c */ /* 0x000fda000bf05300 */
[----:B------:R-:W-:Y:S05]  /*0860*/  @!P0 BRA `(.L_x_8) ;  /* 0x00000000000c8947 */ /* 0x000fea0003800000 */
[----:B-1----:R-:W0:Y:S02]  /*0870*/  LDC.64 R6, c[0x0][0x590] ;  /* 0x00016400ff067b82 */ /* 0x002e240000000a00 */
[----:B0-----:R0:W5:Y:S01]  /*0880*/  LDG.E R23, desc[UR52][R6.64] ;  /* 0x0000003406177981 */ /* 0x001162000c1e1900 */
[----:B------:R-:W-:Y:S05]  /*0890*/  BRA `(.L_x_7) ;  /* 0x0000000000087947 */ /* 0x000fea0003800000 */
.L_x_8:
[----:B------:R-:W-:Y:S02]  /*08a0*/  ULDC UR4, c[0x0][0x584] ;  /* 0x0001610000047ab9 */ /* 0x000fe40000000800 */
[----:B0-----:R-:W-:-:S07]  /*08b0*/  IMAD.U32 R23, RZ, RZ, UR4 ;  /* 0x00000004ff177e24 */ /* 0x001fce000f8e00ff */
.L_x_7:
[----:B------:R-:W3:Y:S01]  /*08c0*/  S2UR UR10, SR_CTAID.Y ;  /* 0x00000000000a79c3 */ /* 0x000ee20000002600 */
[----:B------:R-:W-:Y:S01]  /*08d0*/  ULDC UR5, c[0x0][0x65c] ;  /* 0x0001970000057ab9 */ /* 0x000fe20000000800 */
[----:B------:R-:W-:Y:S01]  /*08e0*/  UISETP.NE.AND UP0, UPT, UR15, 0x2, UPT ;  /* 0x000000020f00788c */ /* 0x000fe2000bf05270 */
[----:B------:R-:W-:Y:S01]  /*08f0*/  IMAD.MOV.U32 R18, RZ, RZ, -0x1 ;  /* 0xffffffffff127424 */ /* 0x000fe200078e00ff */
[----:B------:R-:W-:Y:S01]  /*0900*/  UISETP.NE.AND UP2, UPT, UR5, 0x1, UPT ;  /* 0x000000010500788c */ /* 0x000fe2000bf45270 */
[----:B------:R-:W-:Y:S02]  /*0910*/  IMAD.MOV.U32 R2, RZ, RZ, -0x1 ;  /* 0xffffffffff027424 */ /* 0x000fe400078e00ff */
[----:B------:R-:W-:Y:S01]  /*0920*/  IMAD.MOV.U32 R19, RZ, RZ, -0x1 ;  /* 0xffffffffff137424 */ /* 0x000fe200078e00ff */
[----:B------:R-:W4:Y:S01]  /*0930*/  S2UR UR4, SR_CTAID.X ;  /* 0x00000000000479c3 */ /* 0x000f220000002500 */
[----:B------:R-:W-:-:S06]  /*0940*/  UP2UR UR45, UPR, URZ, 0x4 ;  /* 0x000000043f2d7883 */ /* 0x000fcc0008000000 */
[----:B------:R-:W-:Y:S01]  /*0950*/  @UP2 ULDC UR12, c[0x0][0x10] ;  /* 0x00000400000c2ab9 */ /* 0x000fe20000000800 */
[----:B------:R-:W-:Y:S01]  /*0960*/  @UP2 UMOV UR7, URZ ;  /* 0x0000003f00072c82 */ /* 0x000fe20008000000 */
[----:B------:R-:W-:Y:S01]  /*0970*/  @UP2 UMOV UR5, URZ ;  /* 0x0000003f00052c82 */ /* 0x000fe20008000000 */
[----:B012---:R-:W0:Y:S01]  /*0980*/  LDC.64 R6, c[0x0][0x650] ;  /* 0x00019400ff067b82 */ /* 0x007e220000000a00 */
[----:B---3--:R-:W-:Y:S02]  /*0990*/  @UP2 UMOV UR9, UR10 ;  /* 0x0000000a00092c82 */ /* 0x008fe40008000000 */
[----:B------:R-:W-:Y:S01]  /*09a0*/  @UP2 UMOV UR6, UR9 ;  /* 0x0000000900062c82 */ /* 0x000fe20008000000 */
[----:B------:R-:W-:Y:S01]  /*09b0*/  @!UP2 UMOV UR9, UR10 ;  /* 0x0000000a0009ac82 */ /* 0x000fe20008000000 */
[----:B----4-:R-:W-:-:S03]  /*09c0*/  @UP2 UIMAD.WIDE.U32 UR12, UR4, UR12, UR6 ;  /* 0x0000000c040c22a5 */ /* 0x010fc6000f8e0006 */
[----:B------:R-:W-:Y:S01]  /*09d0*/  @!UP2 ULDC UR6, c[0x0][0xc] ;  /* 0x000003000006aab9 */ /* 0x000fe20000000800 */
[----:B------:R-:W-:Y:S01]  /*09e0*/  @UP2 UIADD3 UR14, UR13, UR5, URZ ;  /* 0x000000050d0e2290 */ /* 0x000fe2000fffe03f */
[----:B------:R-:W-:Y:S02]  /*09f0*/  ULDC UR10, c[0x0][0xc] ;  /* 0x00000300000a7ab9 */ /* 0x000fe40000000800 */
[----:B------:R-:W-:Y:S01]  /*0a00*/  UMOV UR5, URZ ;  /* 0x0000003f00057c82 */ /* 0x000fe20008000000 */
[----:B------:R-:W-:Y:S01]  /*0a10*/  ULDC UR11, c[0x0][0x10] ;  /* 0x00000400000b7ab9 */ /* 0x000fe20000000800 */
[----:B------:R-:W-:Y:S02]  /*0a20*/  @!UP2 UIMAD.WIDE.U32 UR6, UR6, UR9, UR4 ;  /* 0x000000090606a2a5 */ /* 0x000fe4000f8e0004 */
[----:B------:R-:W-:Y:S01]  /*0a30*/  UIMAD.WIDE.U32 UR10, UR10, UR11, URZ ;  /* 0x0000000b0a0a72a5 */ /* 0x000fe2000f8e003f */
[----:B------:R-:W-:-:S03]  /*0a40*/  ULDC UR13, c[0x0][0x14] ;  /* 0x00000500000d7ab9 */ /* 0x000fc60000000800 */
[----:B------:R-:W-:Y:S02]  /*0a50*/  UIMAD.WIDE.U32 UR54, UR10, UR13, URZ ;  /* 0x0000000d0a3672a5 */ /* 0x000fe4000f8e003f */
[----:B------:R-:W-:Y:S01]  /*0a60*/  UIMAD UR37, UR11, UR13, URZ ;  /* 0x0000000d0b2572a4 */ /* 0x000fe2000f8e023f */
[----:B------:R-:W-:Y:S01]  /*0a70*/  @!UP2 UMOV UR12, UR6 ;  /* 0x00000006000cac82 */ /* 0x000fe20008000000 */
[----:B------:R-:W-:Y:S02]  /*0a80*/  @!UP2 UMOV UR14, UR7 ;  /* 0x00000007000eac82 */ /* 0x000fe40008000000 */
[----:B------:R-:W-:Y:S02]  /*0a90*/  UIADD3 UR37, UR55, UR37, URZ ;  /* 0x0000002537257290 */ /* 0x000fe4000fffe03f */
[----:B------:R-:W-:-:S04]  /*0aa0*/  UIADD3 UR6, UP1, UR12, UR54, URZ ;  /* 0x000000360c067290 */ /* 0x000fc8000ff3e03f */
[----:B------:R-:W-:Y:S02]  /*0ab0*/  UIADD3.X UR7, UR14, UR37, URZ, UP1, !UPT ;  /* 0x000000250e077290 */ /* 0x000fe40008ffe43f */
[----:B------:R-:W-:Y:S02]  /*0ac0*/  USEL UR6, UR6, UR12, !UP0 ;  /* 0x0000000c06067287 */ /* 0x000fe4000c000000 */
[----:B------:R-:W-:-:S04]  /*0ad0*/  USEL UR7, UR7, UR14, !UP0 ;  /* 0x0000000e07077287 */ /* 0x000fc8000c000000 */
[----:B0-----:R-:W-:Y:S01]  /*0ae0*/  ISETP.LE.U32.AND P0, PT, R6, UR6, PT ;  /* 0x0000000606007c0c */ /* 0x001fe2000bf03070 */
[----:B------:R-:W-:Y:S02]  /*0af0*/  IMAD.U32 R16, RZ, RZ, UR6 ;  /* 0x00000006ff107e24 */ /* 0x000fe4000f8e00ff */
[----:B------:R-:W-:Y:S02]  /*0b00*/  IMAD.U32 R0, RZ, RZ, UR7 ;  /* 0x00000007ff007e24 */ /* 0x000fe4000f8e00ff */
[----:B------:R-:W-:-:S03]  /*0b10*/  IMAD.U32 R17, RZ, RZ, UR7 ;  /* 0x00000007ff117e24 */ /* 0x000fc6000f8e00ff */
[----:B------:R-:W-:Y:S02]  /*0b20*/  ISETP.GE.U32.AND.EX P0, PT, R0, R7, PT, P0 ;  /* 0x000000070000720c */ /* 0x000fe40003f06100 */
[----:B------:R-:W-:-:S11]  /*0b30*/  PRMT R0, RZ, 0x7610, R0 ;  /* 0x00007610ff007816 */ /* 0x000fd60000000000 */
[----:B------:R-:W-:Y:S05]  /*0b40*/  @P0 BRA `(.L_x_9) ;  /* 0x00000004008c0947 */ /* 0x000fea0003800000 */
[----:B------:R-:W-:Y:S01]  /*0b50*/  I2FP.F32.U32 R0, UR4 ;  /* 0x0000000400007c45 */ /* 0x000fe20008201000 */
[----:B------:R-:W-:Y:S01]  /*0b60*/  ULDC.64 UR16, c[0x0][0x628] ;  /* 0x00018a0000107ab9 */ /* 0x000fe20000000a00 */
[----:B------:R-:W-:Y:S01]  /*0b70*/  ULDC UR6, c[0x0][0x150] ;  /* 0x0000540000067ab9 */ /* 0x000fe20000000800 */
[----:B------:R-:W-:Y:S01]  /*0b80*/  ISETP.NE.U32.AND P0, PT, RZ, UR16, PT ;  /* 0x00000010ff007c0c */ /* 0x000fe2000bf05070 */
[----:B------:R-:W-:Y:S01]  /*0b90*/  ULDC UR15, c[0x0][0x630] ;  /* 0x00018c00000f7ab9 */ /* 0x000fe20000000800 */
[----:B------:R-:W-:Y:S01]  /*0ba0*/  FMUL R0, R0, UR6 ;  /* 0x0000000600007c20 */ /* 0x000fe20008400000 */
[----:B------:R-:W-:Y:S01]  /*0bb0*/  R2UR UR19, R16 ;  /* 0x00000000101372ca */ /* 0x000fe200000e0000 */
[----:B------:R-:W-:Y:S01]  /*0bc0*/  ULDC UR21, c[0x0][0x154] ;  /* 0x0000550000157ab9 */ /* 0x000fe20000000800 */
[----:B------:R-:W-:Y:S01]  /*0bd0*/  ISETP.NE.AND.EX P0, PT, RZ, UR17, PT, P0 ;  /* 0x00000011ff007c0c */ /* 0x000fe2000bf05300 */
[----:B------:R0:W1:Y:S01]  /*0be0*/  F2I.U32.TRUNC.NTZ R2, R0 ;  /* 0x0000000000027305 */ /* 0x000062000020f000 */
[----:B------:R-:W-:-:S02]  /*0bf0*/  R2UR UR20, R17 ;  /* 0x00000000111472ca */ /* 0x000fc400000e0000 */
[----:B------:R-:W-:Y:S02]  /*0c00*/  R2UR UR6, R16 ;  /* 0x00000000100672ca */ /* 0x000fe400000e0000 */
[----:B------:R-:W-:-:S07]  /*0c10*/  R2UR UR7, R17 ;  /* 0x00000000110772ca */ /* 0x000fce00000e0000 */
[----:B0-----:R-:W-:Y:S08]  /*0c20*/  @!P0 BRA `(.L_x_10) ;  /* 0x0000000000308947 */ /* 0x001ff00003800000 */
[----:B------:R-:W-:Y:S01]  /*0c30*/  R2UR UR6, R16 ;  /* 0x00000000100672ca */ /* 0x000fe200000e0000 */
[----:B------:R-:W-:Y:S01]  /*0c40*/  ULDC UR12, c[0x0][0x634] ;  /* 0x00018d00000c7ab9 */ /* 0x000fe20000000800 */
[----:B------:R-:W-:-:S11]  /*0c50*/  R2UR UR14, R17 ;  /* 0x00000000110e72ca */ /* 0x000fd600000e0000 */
[----:B------:R-:W-:-:S04]  /*0c60*/  UIADD3 UR12, UP1, UR6, UR12, URZ ;  /* 0x0000000c060c7290 */ /* 0x000fc8000ff3e03f */
[----:B------:R-:W-:-:S04]  /*0c70*/  UIADD3.X UR14, URZ, UR14, URZ, UP1, !UPT ;  /* 0x0000000e3f0e7290 */ /* 0x000fc80008ffe43f */
[----:B------:R-:W-:-:S04]  /*0c80*/  UIMAD.WIDE.U32 UR6, UR14, UR16, URZ ;  /* 0x000000100e0672a5 */ /* 0x000fc8000f8e003f */
[----:B------:R-:W-:Y:S02]  /*0c90*/  UIMAD.WIDE.U32 UR10, UP1, UR12, UR17, UR6 ;  /* 0x000000110c0a72a5 */ /* 0x000fe4000f820006 */
[----:B------:R-:W-:Y:S02]  /*0ca0*/  UIMAD.WIDE.U32 UR6, UR12, UR16, URZ ;  /* 0x000000100c0672a5 */ /* 0x000fe4000f8e003f */
[----:B------:R-:W-:Y:S02]  /*0cb0*/  UIADD3.X UR13, URZ, URZ, URZ, UP1, !UPT ;  /* 0x0000003f3f0d7290 */ /* 0x000fe40008ffe43f */
[----:B------:R-:W-:Y:S01]  /*0cc0*/  UIADD3 URZ, UP1, UR7, UR10, URZ ;  /* 0x0000000a073f7290 */ /* 0x000fe2000ff3e03f */
[----:B------:R-:W-:-:S03]  /*0cd0*/  UMOV UR12, UR11 ;  /* 0x0000000b000c7c82 */ /* 0x000fc60008000000 */
[----:B------:R-:W-:-:S12]  /*0ce0*/  UIMAD.WIDE.U32.X UR6, UR14, UR17, UR12, UP1 ;  /* 0x000000110e0672a5 */ /* 0x000fd800088e040c */
.L_x_10:
[----:B------:R-:W-:Y:S01]  /*0cf0*/  USHF.R.U64 UR5, UR6, UR15, UR7 ;  /* 0x0000000f06057299 */ /* 0x000fe20008001207 */
[----:B------:R-:W-:Y:S01]  /*0d00*/  I2FP.F32.U32 R0, UR9 ;  /* 0x0000000900007c45 */ /* 0x000fe20008201000 */
[----:B------:R-:W-:Y:S01]  /*0d10*/  USHF.R.U32.HI UR6, URZ, UR15, UR7 ;  /* 0x0000000f3f067299 */ /* 0x000fe20008011607 */
[----:B-1----:R-:W-:Y:S01]  /*0d20*/  R2UR UR14, R2 ;  /* 0x00000000020e72ca */ /* 0x002fe200000e0000 */
[----:B------:R-:W-:Y:S02]  /*0d30*/  UIADD3 UR17, UP1, URZ, -UR5, URZ ;  /* 0x800000053f117290 */ /* 0x000fe4000ff3e03f */
[----:B------:R-:W-:Y:S01]  /*0d40*/  FMUL R0, R0, UR21 ;  /* 0x0000001500007c20 */ /* 0x000fe20008400000 */
[----:B------:R-:W-:Y:S01]  /*0d50*/  ULDC.64 UR10, c[0x0][0x620] ;  /* 0x00018800000a7ab9 */ /* 0x000fe20000000a00 */
[----:B------:R-:W-:Y:S01]  /*0d60*/  UIADD3.X UR6, URZ, ~UR6, URZ, UP1, !UPT ;  /* 0x800000063f067290 */ /* 0x000fe20008ffe43f */
[----:B------:R-:W-:Y:S01]  /*0d70*/  UMOV UR12, UR19 ;  /* 0x00000013000c7c82 */ /* 0x000fe20008000000 */
[----:B------:R-:W-:-:S02]  /*0d80*/  UMOV UR13, UR20 ;  /* 0x00000014000d7c82 */ /* 0x000fc40008000000 */
[----:B------:R-:W-:Y:S01]  /*0d90*/  UIMAD UR6, UR6, UR10, URZ ;  /* 0x0000000a060672a4 */ /* 0x000fe2000f8e023f */
[----:B------:R-:W0:Y:S01]  /*0da0*/  F2I.U32.TRUNC.NTZ R0, R0 ;  /* 0x0000000000007305 */ /* 0x000e22000020f000 */
[----:B------:R-:W-:Y:S02]  /*0db0*/  UIMAD.WIDE.U32 UR12, UR17, UR10, UR12 ;  /* 0x0000000a110c72a5 */ /* 0x000fe4000f8e000c */
[----:B------:R-:W-:Y:S01]  /*0dc0*/  UIMAD UR17, UR17, UR11, UR6 ;  /* 0x0000000b111172a4 */ /* 0x000fe2000f8e0206 */
[----:B------:R-:W-:Y:S01]  /*0dd0*/  ULDC UR24, c[0x0][0x658] ;  /* 0x0001960000187ab9 */ /* 0x000fe20000000800 */
[----:B------:R-:W-:Y:S02]  /*0de0*/  UMOV UR22, 0xffffffff ;  /* 0xffffffff00167882 */ /* 0x000fe40000000000 */
[----:B------:R-:W-:Y:S01]  /*0df0*/  UIADD3 UR17, UR13, UR17, URZ ;  /* 0x000000110d117290 */ /* 0x000fe2000fffe03f */
[----:B------:R-:W-:Y:S01]  /*0e00*/  ULDC UR19, c[0x0][0x618] ;  /* 0x0001860000137ab9 */ /* 0x000fe20000000800 */
[----:B------:R-:W-:Y:S01]  /*0e10*/  ULDC.64 UR6, c[0x0][0x640] ;  /* 0x0001900000067ab9 */ /* 0x000fe20000000a00 */
[----:B------:R-:W-:Y:S01]  /*0e20*/  USHF.L.U32 UR13, UR22, UR24, URZ ;  /* 0x00000018160d7299 */ /* 0x000fe2000800063f */
[----:B------:R-:W-:Y:S01]  /*0e30*/  ISETP.NE.U32.AND P0, PT, RZ, UR6, PT ;  /* 0x00000006ff007c0c */ /* 0x000fe2000bf05070 */
[----:B------:R-:W-:-:S02]  /*0e40*/  USHF.R.U64 UR22, UR12, UR19, UR17 ;  /* 0x000000130c167299 */ /* 0x000fc40008001211 */
[----:B------:R-:W-:Y:S01]  /*0e50*/  USHF.R.U32.HI UR12, URZ, UR19, UR17 ;  /* 0x000000133f0c7299 */ /* 0x000fe20008011611 */
[----:B0-----:R-:W-:Y:S01]  /*0e60*/  R2UR UR16, R0 ;  /* 0x00000000001072ca */ /* 0x001fe200000e0000 */
[----:B------:R-:W-:Y:S01]  /*0e70*/  ULDC UR21, c[0x0][0x608] ;  /* 0x0001820000157ab9 */ /* 0x000fe20000000800 */
[----:B------:R-:W-:Y:S01]  /*0e80*/  ISETP.NE.AND.EX P0, PT, RZ, UR7, PT, P0 ;  /* 0x00000007ff007c0c */ /* 0x000fe2000bf05300 */
[----:B------:R-:W-:Y:S02]  /*0e90*/  USHF.R.U64 UR26, UR22, UR21, UR12 ;  /* 0x00000015161a7299 */ /* 0x000fe4000800120c */
[----:B------:R-:W-:Y:S01]  /*0ea0*/  USHF.R.U32.HI UR12, URZ, UR21, UR12 ;  /* 0x000000153f0c7299 */ /* 0x000fe2000801160c */
[----:B------:R-:W-:Y:S01]  /*0eb0*/  UMOV UR20, 0x1 ;  /* 0x0000000100147882 */ /* 0x000fe20000000000 */
[----:B------:R-:W-:Y:S02]  /*0ec0*/  UIADD3 UR14, -UR14, URZ, URZ ;  /* 0x0000003f0e0e7290 */ /* 0x000fe4000fffe13f */
[----:B------:R-:W-:-:S02]  /*0ed0*/  USHF.R.U64 UR27, UR26, UR24, UR12 ;  /* 0x000000181a1b7299 */ /* 0x000fc4000800120c */
[----:B------:R-:W-:Y:S01]  /*0ee0*/  USHF.L.U32 UR19, UR20, UR24, URZ ;  /* 0x0000001814137299 */ /* 0x000fe2000800063f */
[----:B------:R-:W-:Y:S01]  /*0ef0*/  ULDC UR15, c[0x0][0x144] ;  /* 0x00005100000f7ab9 */ /* 0x000fe20000000800 */
[----:B------:R-:W-:Y:S01]  /*0f00*/  ULDC UR10, c[0x0][0x600] ;  /* 0x00018000000a7ab9 */ /* 0x000fe20000000800 */
[----:B------:R-:W-:Y:S02]  /*0f10*/  ULOP3.LUT UR20, URZ, UR13, URZ, 0x33, !UPT ;  /* 0x0000000d3f147292 */ /* 0x000fe4000f8e333f */
[----:B------:R-:W-:Y:S02]  /*0f20*/  USHF.R.U32.HI UR13, URZ, UR24, UR12 ;  /* 0x000000183f0d7299 */ /* 0x000fe4000801160c */
[----:B------:R-:W-:Y:S02]  /*0f30*/  UIADD3 UR11, UR10, -0x1, URZ ;  /* 0xffffffff0a0b7890 */ /* 0x000fe4000fffe03f */
[----:B------:R-:W-:Y:S02]  /*0f40*/  UIADD3 UR23, -UR16, URZ, URZ ;  /* 0x0000003f10177290 */ /* 0x000fe4000fffe13f */
[----:B------:R-:W-:Y:S01]  /*0f50*/  UIMAD UR4, UR15, UR14, UR4 ;  /* 0x0000000e0f0472a4 */ /* 0x000fe2000f8e0204 */
[----:B------:R-:W-:Y:S01]  /*0f60*/  ULDC UR28, c[0x0][0x148] ;  /* 0x00005200001c7ab9 */ /* 0x000fe20000000800 */
[----:B------:R-:W-:Y:S01]  /*0f70*/  ULDC UR24, c[0x0][0x648] ;  /* 0x0001920000187ab9 */ /* 0x000fe20000000800 */
[----:B------:R-:W-:Y:S01]  /*0f80*/  ULDC UR25, c[0x0][0x638] ;  /* 0x00018e0000197ab9 */ /* 0x000fe20000000800 */
[----:B------:R-:W-:Y:S01]  /*0f90*/  UMOV UR12, UR27 ;  /* 0x0000001b000c7c82 */ /* 0x000fe20008000000 */
[----:B------:R-:W-:Y:S07]  /*0fa0*/  @!P0 BRA `(.L_x_11) ;  /* 0x0000000000308947 */ /* 0x000fee0003800000 */
[----:B------:R-:W-:Y:S02]  /*0fb0*/  ULDC UR16, c[0x0][0x64c] ;  /* 0x0001930000107ab9 */ /* 0x000fe40000000800 */
        /* <DEDUP_REMOVED lines=8> */
[----:B------:R-:W-:-:S07]  /*1040*/  UIMAD.WIDE.U32.X UR6, UR21, UR7, UR16, UP1 ;  /* 0x00000007150672a5 */ /* 0x000fce00088e0410 */
[----:B------:R-:W-:Y:S01]  /*1050*/  UMOV UR12, UR6 ;  /* 0x00000006000c7c82 */ /* 0x000fe20008000000 */
[----:B------:R-:W-:-:S05]  /*1060*/  UMOV UR13, UR7 ;  /* 0x00000007000d7c82 */ /* 0x000fca0008000000 */
.L_x_11:
[----:B------:R-:W-:Y:S01]  /*1070*/  UISETP.NE.AND UP1, UPT, UR45, URZ, UPT ;  /* 0x0000003f2d00728c */ /* 0x000fe2000bf25270 */
[----:B------:R-:W-:Y:S01]  /*1080*/  IMAD.MOV.U32 R0, RZ, RZ, 0x1 ;  /* 0x00000001ff007424 */ /* 0x000fe200078e00ff */
[----:B------:R-:W-:Y:S01]  /*1090*/  USHF.R.U64 UR6, UR12, UR24, UR13 ;  /* 0x000000180c067299 */ /* 0x000fe2000800120d */
[----:B------:R-:W-:Y:S01]  /*10a0*/  IMAD.U32 R19, RZ, RZ, UR5 ;  /* 0x00000005ff137e24 */ /* 0x000fe2000f8e00ff */
[----:B------:R-:W-:Y:S02]  /*10b0*/  ULOP3.LUT UR20, UR26, UR20, URZ, 0xc0, !UPT ;  /* 0x000000141a147292 */ /* 0x000fe4000f8ec03f */
[----:B------:R-:W-:Y:S02]  /*10c0*/  UIADD3 UR7, -UR6, URZ, URZ ;  /* 0x0000003f06077290 */ /* 0x000fe4000fffe13f */
[----:B------:R-:W-:Y:S02]  /*10d0*/  UIMAD UR19, UR19, UR6, UR20 ;  /* 0x00000006131372a4 */ /* 0x000fe4000f8e0214 */
[----:B------:R-:W-:-:S02]  /*10e0*/  ULOP3.LUT UR11, UR22, UR11, URZ, 0xc0, !UPT ;  /* 0x0000000b160b7292 */ /* 0x000fc4000f8ec03f */
[----:B------:R-:W-:Y:S02]  /*10f0*/  @UP1 UIMAD UR4, UR28, UR23, UR9 ;  /* 0x000000171c0412a4 */ /* 0x000fe4000f8e0209 */
[----:B------:R-:W-:-:S03]  /*1100*/  UIMAD UR6, UR7, UR25, UR27 ;  /* 0x00000019070672a4 */ /* 0x000fc6000f8e021b */
[----:B------:R-:W-:Y:S01]  /*1110*/  ULDC UR7, c[0x0][0x610] ;  /* 0x0001840000077ab9 */ /* 0x000fe20000000800 */
[----:B------:R-:W-:Y:S02]  /*1120*/  UIMAD UR6, UR6, UR10, UR11 ;  /* 0x0000000a060672a4 */ /* 0x000fe4000f8e020b */
[----:B------:R-:W-:-:S04]  /*1130*/  UIMAD UR4, UR19, UR7, UR4 ;  /* 0x00000007130472a4 */ /* 0x000fc8000f8e0204 */
[----:B------:R-:W-:Y:S02]  /*1140*/  USEL UR7, UR6, UR4, !UP1 ;  /* 0x0000000406077287 */ /* 0x000fe4000c800000 */
[----:B------:R-:W-:-:S04]  /*1150*/  USEL UR4, UR4, UR6, !UP1 ;  /* 0x0000000604047287 */ /* 0x000fc8000c800000 */
[----:B------:R-:W-:Y:S02]  /*1160*/  IMAD.U32 R2, RZ, RZ, UR7 ;  /* 0x00000007ff027e24 */ /* 0x000fe4000f8e00ff */
[----:B------:R-:W-:-:S07]  /*1170*/  IMAD.U32 R18, RZ, RZ, UR4 ;  /* 0x00000004ff127e24 */ /* 0x000fce000f8e00ff */
.L_x_9:
[----:B------:R-:W-:Y:S02]  /*1180*/  ULDC UR4, c[0x0][0x28c] ;  /* 0x0000a30000047ab9 */ /* 0x000fe40000000800 */
[----:B------:R-:W-:-:S04]  /*1190*/  UIADD3 UR4, UR4, 0xff, URZ ;  /* 0x000000ff04047890 */ /* 0x000fc8000fffe03f */
[----:B------:R-:W-:-:S04]  /*11a0*/  USHF.R.S32.HI UR5, URZ, 0x1f, UR4 ;  /* 0x0000001f3f057899 */ /* 0x000fc80008011404 */
[----:B------:R-:W-:-:S04]  /*11b0*/  ULEA.HI UR5, UR5, UR4, URZ, 0x8 ;  /* 0x0000000405057291 */ /* 0x000fc8000f8f403f */
[----:B------:R-:W-:Y:S01]  /*11c0*/  USHF.R.S32.HI UR38, URZ, 0x8, UR5 ;  /* 0x000000083f267899 */ /* 0x000fe20008011405 */
[----:B------:R-:W-:Y:S11]  /*11d0*/  @!P1 BRA `(.L_x_12) ;  /* 0x00000060004c9947 */ /* 0x000ff60003800000 */
[----:B------:R-:W-:-:S06]  /*11e0*/  UISETP.GT.U32.AND UP1, UPT, UR18, 0x1, UPT ;  /* 0x000000011200788c */ /* 0x000fcc000bf24070 */
[----:B------:R-:W-:-:S13]  /*11f0*/  PLOP3.LUT P0, PT, PT, PT, UP1, 0x80, 0x0 ;  /* 0x000000000000781c */ /* 0x000fda0003f0f018 */
[----:B------:R-:W-:Y:S05]  /*1200*/  @P0 EXIT ;  /* 0x000000000000094d */ /* 0x000fea0003800000 */
.L_x_13:
[----:B------:R-:W-:-:S08]  /*1210*/  NOP ;  /* 0x0000000000007918 */ /* 0x000fd00000000000 */
[----:B------:R-:W0:Y:S02]  /*1220*/  USETMAXREG.TRY_ALLOC.CTAPOOL UP1, 0xe8 ;  /* 0x000000e8000079c8 */ /* 0x000e240008020600 */
[----:B0-----:R-:W-:-:S13]  /*1230*/  PLOP3.LUT P0, PT, PT, PT, UP1, 0x80, 0x0 ;  /* 0x000000000000781c */ /* 0x001fda0003f0f018 */
[----:B------:R-:W-:Y:S05]  /*1240*/  @!P0 BRA `(.L_x_13) ;  /* 0xfffffffc00f08947 */ /* 0x000fea000383ffff */
[----:B------:R-:W-:-:S13]  /*1250*/  LOP3.LUT P0, RZ, R0, 0xff, RZ, 0xc0, !PT ;  /* 0x000000ff00ff7812 */ /* 0x000fda000780c0ff */
[----:B------:R-:W-:Y:S05]  /*1260*/  @!P0 EXIT ;  /* 0x000000000000894d */ /* 0x000fea0003800000 */
[----:B------:R-:W-:Y:S01]  /*1270*/  SHF.R.S32.HI R0, RZ, 0x1f, R3 ;  /* 0x0000001fff007819 */ /* 0x000fe20000011403 */
[----:B------:R-:W0:Y:S01]  /*1280*/  S2UR UR5, SR_CgaCtaId ;  /* 0x00000000000579c3 */ /* 0x000e220000008800 */
[----:B------:R-:W-:Y:S01]  /*1290*/  UMOV UR40, 0x400 ;  /* 0x0000040000287882 */ /* 0x000fe20000000000 */
[----:B------:R-:W-:Y:S01]  /*12a0*/  USHF.R.U32.HI UR4, URZ, 0x1, UR38 ;  /* 0x000000013f047899 */ /* 0x000fe20008011626 */
[CC--:B------:R-:W-:Y:S01]  /*12b0*/  LEA.HI R4, R0.reuse, R3.reuse, RZ, 0x2 ;  /* 0x0000000300047211 */ /* 0x0c0fe200078f10ff */
[----:B------:R-:W-:Y:S01]  /*12c0*/  ULOP3.LUT UR44, UR38, 0x1, URZ, 0xc0, !UPT ;  /* 0x00000001262c7892 */ /* 0x000fe2000f8ec03f */
[----:B------:R-:W-:Y:S01]  /*12d0*/  LEA.HI R0, R0, R3, RZ, 0x5 ;  /* 0x0000000300007211 */ /* 0x000fe200078f28ff */
[----:B------:R-:W-:Y:S01]  /*12e0*/  ULDC.64 UR10, c[0x0][0x288] ;  /* 0x0000a200000a7ab9 */ /* 0x000fe20000000a00 */
[--C-:B------:R-:W-:Y:S01]  /*12f0*/  SHF.R.S32.HI R88, RZ, 0x2, R4.reuse ;  /* 0x00000002ff587819 */ /* 0x100fe20000011404 */
[----:B------:R-:W1:Y:S01]  /*1300*/  LDC.64 R6, c[0x0][0x5c8] ;  /* 0x00017200ff067b82 */ /* 0x000e620000000a00 */
[----:B------:R-:W-:Y:S01]  /*1310*/  SHF.R.S32.HI R5, RZ, 0x1f, R4 ;  /* 0x0000001fff057819 */ /* 0x000fe20000011404 */
[----:B------:R-:W-:Y:S01]  /*1320*/  UISETP.LT.AND UP1, UPT, UR38, 0x1, UPT ;  /* 0x000000012600788c */ /* 0x000fe2000bf21270 */
[----:B------:R-:W-:Y:S01]  /*1330*/  LOP3.LUT R4, R4, 0xfffffffc, RZ, 0xc0, !PT ;  /* 0xfffffffc04047812 */ /* 0x000fe200078ec0ff */
[----:B------:R-:W-:Y:S01]  /*1340*/  ULOP3.LUT UR4, UR4, 0x1, URZ, 0xc0, !UPT ;  /* 0x0000000104047892 */ /* 0x000fe2000f8ec03f */
[----:B------:R-:W-:Y:S01]  /*1350*/  LEA.HI R5, R5, R88, RZ, 0x3 ;  /* 0x0000005805057211 */ /* 0x000fe200078f18ff */
[----:B------:R-:W-:Y:S01]  /*1360*/  ULDC UR43, c[0x0][0x658] ;  /* 0x00019600002b7ab9 */ /* 0x000fe20000000800 */
[----:B------:R-:W-:Y:S01]  /*1370*/  UMOV UR6, 0xffffffff ;  /* 0xffffffff00067882 */ /* 0x000fe20000000000 */
[----:B------:R-:W-:Y:S01]  /*1380*/  IMAD.IADD R4, R3, 0x1, -R4 ;  /* 0x0000000103047824 */ /* 0x000fe200078e0a04 */
[----:B------:R-:W-:Y:S01]  /*1390*/  LOP3.LUT R5, R5, 0xfffffff8, RZ, 0xc0, !PT ;  /* 0xfffffff805057812 */ /* 0x000fe200078ec0ff */
[----:B------:R-:W-:Y:S01]  /*13a0*/  IMAD.U32 R3, RZ, RZ, UR10 ;  /* 0x0000000aff037e24 */ /* 0x000fe2000f8e00ff */
[----:B------:R-:W-:Y:S01]  /*13b0*/  ULDC UR8, c[0x0][0x284] ;  /* 0x0000a10000087ab9 */ /* 0x000fe20000000800 */
[----:B------:R-:W-:Y:S01]  /*13c0*/  IMAD.SHL.U32 R90, R4, 0x2, RZ ;  /* 0x00000002045a7824 */ /* 0x000fe200078e00ff */
[----:B------:R-:W-:Y:S01]  /*13d0*/  USEL UR44, UR44, URZ, !UP0 ;  /* 0x0000003f2c2c7287 */ /* 0x000fe2000c000000 */
[----:B------:R-:W-:Y:S01]  /*13e0*/  IMAD.IADD R88, R88, 0x1, -R5 ;  /* 0x0000000158587824 */ /* 0x000fe200078e0a05 */
[----:B------:R-:W-:Y:S01]  /*13f0*/  SHF.R.S32.HI R5, RZ, 0x5, R0 ;  /* 0x00000005ff057819 */ /* 0x000fe20000011400 */
[----:B------:R-:W-:Y:S01]  /*1400*/  VIADD R0, R95, 0xffffffff ;  /* 0xffffffff5f007836 */ /* 0x000fe20000000000 */
[----:B0-----:R-:W-:Y:S01]  /*1410*/  ULEA UR40, UR5, UR40, 0x18 ;  /* 0x0000002805287291 */ /* 0x001fe2000f8ec03f */
[----:B------:R-:W-:Y:S01]  /*1420*/  IMAD R94, R4, -0x2, R3 ;  /* 0xfffffffe045e7824 */ /* 0x000fe200078e0203 */
[--C-:B------:R-:W-:Y:S01]  /*1430*/  SHF.R.S32.HI R89, RZ, 0x1f, R88.reuse ;  /* 0x0000001fff597819 */ /* 0x100fe20000011458 */
[C-C-:B------:R-:W-:Y:S01]  /*1440*/  IMAD R97, R5.reuse, -0x10, -R88.reuse ;  /* 0xfffffff005617824 */ /* 0x140fe200078e0a58 */
[C---:B------:R-:W-:Y:S01]  /*1450*/  ISETP.NE.AND P0, PT, R0.reuse, RZ, PT ;  /* 0x000000ff0000720c */ /* 0x040fe20003f05270 */
[----:B------:R-:W-:Y:S01]  /*1460*/  IMAD.SHL.U32 R0, R0, 0x8, RZ ;  /* 0x0000000800007824 */ /* 0x000fe200078e00ff */
[----:B------:R-:W-:Y:S01]  /*1470*/  UIADD3 UR50, UR40, 0x30, URZ ;  /* 0x0000003028327890 */ /* 0x000fe2000fffe03f */
[----:B------:R-:W-:Y:S01]  /*1480*/  IMAD.WIDE R88, R5, 0x10, R88 ;  /* 0x0000001005587825 */ /* 0x000fe200078e0258 */
[----:B------:R-:W-:Y:S01]  /*1490*/  USEL UR46, UR38, 0x1, UP1 ;  /* 0x00000001262e7887 */ /* 0x000fe20008800000 */
[----:B-1----:R-:W-:Y:S01]  /*14a0*/  SHF.L.U64.HI R92, R6, 0x3, R7 ;  /* 0x00000003065c7819 */ /* 0x002fe20000010207 */
[----:B------:R-:W-:Y:S01]  /*14b0*/  USHF.L.U32 UR6, UR6, UR43, URZ ;  /* 0x0000002b06067299 */ /* 0x000fe2000800063f */
[----:B------:R-:W-:Y:S01]  /*14c0*/  LOP3.LUT R0, R0, 0x8, RZ, 0xc0, !PT ;  /* 0x0000000800007812 */ /* 0x000fe200078ec0ff */
[----:B------:R-:W-:Y:S01]  /*14d0*/  UISETP.EQ.U32.AND UP0, UPT, UR4, 0x1, !UP0 ;  /* 0x000000010400788c */ /* 0x000fe2000c702070 */
[----:B------:R-:W-:Y:S01]  /*14e0*/  IMAD.SHL.U32 R93, R6, 0x8, RZ ;  /* 0x00000008065d7824 */ /* 0x000fe200078e00ff */
[----:B------:R-:W-:Y:S01]  /*14f0*/  SEL R98, RZ, 0x1, P0 ;  /* 0x00000001ff627807 */ /* 0x000fe20000000000 */
[----:B------:R-:W-:Y:S01]  /*1500*/  VIADD R97, R97, UR8 ;  /* 0x0000000861617c36 */ /* 0x000fe20008000000 */
[----:B------:R-:W-:Y:S01]  /*1510*/  LEA R95, R95, UR50, 0x3 ;  /* 0x000000325f5f7c11 */ /* 0x000fe2000f8e18ff */
[----:B------:R-:W-:Y:S01]  /*1520*/  ULDC UR42, c[0x0][0x600] ;  /* 0x00018000002a7ab9 */ /* 0x000fe20000000800 */
[C---:B------:R-:W-:Y:S01]  /*1530*/  LOP3.LUT R99, R0.reuse, 0x8, RZ, 0x3c, !PT ;  /* 0x0000000800637812 */ /* 0x040fe200078e3cff */
[----:B------:R-:W-:Y:S01]  /*1540*/  UMOV UR7, 0x1 ;  /* 0x0000000100077882 */ /* 0x000fe20000000000 */
[----:B------:R-:W-:Y:S01]  /*1550*/  LOP3.LUT R96, R0, 0x18, RZ, 0x3c, !PT ;  /* 0x0000001800607812 */ /* 0x000fe200078e3cff */
[----:B------:R-:W-:Y:S01]  /*1560*/  ULOP3.LUT UR49, UR39, 0x1, URZ, 0xfc, !UPT ;  /* 0x0000000127317892 */ /* 0x000fe2000f8efc3f */
[----:B------:R-:W-:Y:S01]  /*1570*/  SHF.R.S32.HI R91, RZ, 0x1f, R90 ;  /* 0x0000001fff5b7819 */ /* 0x000fe2000001145a */
[----:B------:R-:W-:-:S02]  /*1580*/  USHF.L.U64.HI UR36, UR54, 0x1, UR37 ;  /* 0x0000000136247899 */ /* 0x000fc40008010225 */
[----:B------:R-:W-:Y:S02]  /*1590*/  UIADD3 UR41, UR11, 0x1fe, URZ ;  /* 0x000001fe0b297890 */ /* 0x000fe4000fffe03f */
[----:B------:R-:W-:Y:S02]  /*15a0*/  UIADD3 UR42, UR42, -0x1, URZ ;  /* 0xffffffff2a2a7890 */ /* 0x000fe4000fffe03f */
[----:B------:R-:W-:Y:S02]  /*15b0*/  USHF.L.U32 UR43, UR7, UR43, URZ ;  /* 0x0000002b072b7299 */ /* 0x000fe4000800063f */
[----:B------:R-:W-:Y:S02]  /*15c0*/  UIADD3 UR46, -UR46, UR38, URZ ;  /* 0x000000262e2e7290 */ /* 0x000fe4000fffe13f */
[----:B------:R-:W-:Y:S02]  /*15d0*/  ULOP3.LUT UR47, URZ, UR6, URZ, 0x33, !UPT ;  /* 0x000000063f2f7292 */ /* 0x000fe4000f8e333f */
[----:B------:R-:W-:-:S12]  /*15e0*/  USEL UR48, URZ, 0x1, !UP0 ;  /* 0x000000013f307887 */ /* 0x000fd8000c000000 */
.L_x_161:
[----:B------:R-:W-:-:S04]  /*15f0*/  SHF.L.U32 R0, R98, 0x1f, RZ ;  /* 0x0000001f62007819 */ /* 0x000fc800000006ff */
[----:B------:R-:W0:Y:S02]  /*1600*/  SYNCS.PHASECHK.TRANS64.TRYWAIT P0, [R95+URZ+-0x8], R0 ;  /* 0xfffff8005f0075a7 */ /* 0x000e24000800017f */
[----:B012345:R-:W-:Y:S05]  /*1610*/  @!P0 BRA `(.L_x_14) ;  /* 0x0000006c00748947 */ /* 0x03ffea0003800000 */
.L_x_181:
[----:B------:R-:W-:Y:S02]  /*1620*/  ULDC UR4, c[0x0][0x28c] ;  /* 0x0000a30000047ab9 */ /* 0x000fe40000000800 */
[----:B------:R-:W-:-:S13]  /*1630*/  ISETP.LT.AND P0, PT, RZ, UR4, PT ;  /* 0x00000004ff007c0c */ /* 0x000fda000bf01270 */
[----:B------:R-:W-:Y:S05]  /*1640*/  @P0 BRA `(.L_x_15) ;  /* 0x0000000000400947 */ /* 0x000fea0003800000 */
[----:B0-----:R-:W-:Y:S01]  /*1650*/  MOV R0, 0x0 ;  /* 0x0000000000007802 */ /* 0x001fe20000000f00 */
[----:B------:R-:W-:Y:S01]  /*1660*/  ULDC.64 UR4, c[0x4][0x68] ;  /* 0x01001a0000047ab9 */ /* 0x000fe20000000a00 */
[----:B------:R-:W-:Y:S01]  /*1670*/  ULDC.64 UR6, c[0x4][0x8] ;  /* 0x0100020000067ab9 */ /* 0x000fe20000000a00 */
[----:B------:R-:W-:Y:S01]  /*1680*/  IMAD.U32 R4, RZ, RZ, UR4 ;  /* 0x00000004ff047e24 */ /* 0x000fe2000f8e00ff */
[----:B------:R0:W1:Y:S01]  /*1690*/  LDC.64 R14, c[0x4][R0] ;  /* 0x01000000000e7b82 */ /* 0x0000620000000a00 */
[----:B------:R-:W-:Y:S01]  /*16a0*/  IMAD.U32 R5, RZ, RZ, UR5 ;  /* 0x00000005ff057e24 */ /* 0x000fe2000f8e00ff */
[----:B------:R-:W-:Y:S01]  /*16b0*/  ULDC.64 UR4, c[0x4][0x70] ;  /* 0x01001c0000047ab9 */ /* 0x000fe20000000a00 */
[----:B------:R-:W-:Y:S02]  /*16c0*/  IMAD.U32 R10, RZ, RZ, UR6 ;  /* 0x00000006ff0a7e24 */ /* 0x000fe4000f8e00ff */
[----:B------:R-:W-:Y:S02]  /*16d0*/  IMAD.U32 R6, RZ, RZ, UR4 ;  /* 0x00000004ff067e24 */ /* 0x000fe4000f8e00ff */
[----:B------:R-:W-:-:S02]  /*16e0*/  IMAD.U32 R7, RZ, RZ, UR5 ;  /* 0x00000005ff077e24 */ /* 0x000fc4000f8e00ff */
[----:B------:R-:W-:Y:S02]  /*16f0*/  IMAD.U32 R11, RZ, RZ, UR7 ;  /* 0x00000007ff0b7e24 */ /* 0x000fe4000f8e00ff */
[----:B------:R-:W-:Y:S02]  /*1700*/  IMAD.MOV.U32 R8, RZ, RZ, 0x1e1 ;  /* 0x000001e1ff087424 */ /* 0x000fe400078e00ff */
[----:B------:R-:W-:Y:S02]  /*1710*/  IMAD.MOV.U32 R12, RZ, RZ, 0x1 ;  /* 0x00000001ff0c7424 */ /* 0x000fe400078e00ff */
[----:B0-----:R-:W-:-:S07]  /*1720*/  IMAD.MOV.U32 R13, RZ, RZ, RZ ;  /* 0x000000ffff0d7224 */ /* 0x001fce00078e00ff */
[----:B------:R-:W-:-:S07]  /*1730*/  LEPC R20, `(.L_x_15) ;  /* 0x000000001014794e */ /* 0x000fce0000000000 */
[----:B-1---5:R-:W-:Y:S05]  /*1740*/  CALL.ABS.NOINC R14 ;  /* 0x000000000e007343 */ /* 0x022fea0003c00000 */
.L_x_15:
[----:B0-----:R-:W-:-:S05]  /*1750*/  IMAD.U32 R0, RZ, RZ, UR49 ;  /* 0x00000031ff007e24 */ /* 0x001fca000f8e00ff */
[----:B------:R-:W-:-:S13]  /*1760*/  ISETP.NE.AND P0, PT, R0, 0x3, PT ;  /* 0x000000030000780c */ /* 0x000fda0003f05270 */
[----:B------:R-:W-:Y:S05]  /*1770*/  @!P0 BRA `(.L_x_16) ;  /* 0x0000000000048947 */ /* 0x000fea0003800000 */
[----:B------:R-:W-:Y:S01]  /*1780*/  BPT.TRAP 0x1 ;  /* 0x000000040000795c */ /* 0x000fe20000300000 */
.L_x_16:
[----:B------:R-:W-:Y:S02]  /*1790*/  IMAD.U32 R3, RZ, RZ, UR44 ;  /* 0x0000002cff037e24 */ /* 0x000fe4000f8e00ff */
[----:B------:R-:W-:-:S03]  /*17a0*/  IMAD.U32 R0, RZ, RZ, UR48 ;  /* 0x00000030ff007e24 */ /* 0x000fc6000f8e00ff */
[----:B------:R-:W-:Y:S02]  /*17b0*/  LEA R3, R3, UR40, 0x3 ;  /* 0x0000002803037c11 */ /* 0x000fe4000f8e18ff */
[----:B------:R-:W-:-:S04]  /*17c0*/  SHF.L.U32 R0, R0, 0x1f, RZ ;  /* 0x0000001f00007819 */ /* 0x000fc800000006ff */
[----:B------:R0:W1:Y:S01]  /*17d0*/  SYNCS.PHASECHK.TRANS64.TRYWAIT P1, [R3+URZ], R0 ;  /* 0x00000000030075a7 */ /* 0x000062000802017f */
[----:B------:R-:W-:Y:S05]  /*17e0*/  @!P0 BRA `(.L_x_17) ;  /* 0x0000000000048947 */ /* 0x000fea0003800000 */
[----:B------:R-:W-:Y:S01]  /*17f0*/  BPT.TRAP 0x1 ;  /* 0x000000040000795c */ /* 0x000fe20000300000 */
.L_x_17:
[----:B------:R-:W-:-:S05]  /*1800*/  IMAD.U32 R4, RZ, RZ, UR46 ;  /* 0x0000002eff047e24 */ /* 0x000fca000f8e00ff */
[----:B------:R-:W-:Y:S01]  /*1810*/  ISETP.GE.AND P2, PT, R4, 0x1, PT ;  /* 0x000000010400780c */ /* 0x000fe20003f46270 */
[----:B-1----:R-:W-:-:S12]  /*1820*/  @P1 BRA `(.L_x_18) ;  /* 0x0000000000081947 */ /* 0x002fd80003800000 */
[----:B------:R-:W1:Y:S02]  /*1830*/  SYNCS.PHASECHK.TRANS64.TRYWAIT P1, [R3+URZ], R0 ;  /* 0x00000000030075a7 */ /* 0x000e64000802017f */
[----:B-1----:R-:W-:Y:S05]  /*1840*/  @!P1 BRA `(.L_x_19) ;  /* 0x0000006800fc9947 */ /* 0x002fea0003800000 */
.L_x_18:
[----:B------:R-:W-:Y:S05]  /*1850*/  WARPSYNC.ALL ;  /* 0x0000000000007948 */ /* 0x000fea0003800000 */
[----:B------:R-:W-:Y:S01]  /*1860*/  UIADD3 UR4, UR40, 0x100, URZ ;  /* 0x0000010028047890 */ /* 0x000fe2000fffe03f */
[----:B------:R-:W-:Y:S01]  /*1870*/  WARPGROUP.ARRIVE ;  /* 0x00000000000079c5 */ /* 0x000fe20000000000 */
[----:B------:R-:W-:Y:S02]  /*1880*/  UIADD3 UR5, UR40, 0x10100, URZ ;  /* 0x0001010028057890 */ /* 0x000fe4000fffe03f */
[----:B------:R-:W-:Y:S02]  /*1890*/  USHF.R.U32.HI UR4, URZ, 0x4, UR4 ;  /* 0x000000043f047899 */ /* 0x000fe40008011604 */
[----:B------:R-:W-:-:S02]  /*18a0*/  USHF.R.U32.HI UR5, URZ, 0x4, UR5 ;  /* 0x000000043f057899 */ /* 0x000fc40008011605 */
[----:B------:R-:W-:Y:S02]  /*18b0*/  ULOP3.LUT UR4, UR4, 0x3fff, URZ, 0xc0, !UPT ;  /* 0x00003fff04047892 */ /* 0x000fe4000f8ec03f */
[----:B------:R-:W-:Y:S02]  /*18c0*/  ULOP3.LUT UR5, UR5, 0x3fff, URZ, 0xc0, !UPT ;  /* 0x00003fff05057892 */ /* 0x000fe4000f8ec03f */
[----:B------:R-:W-:Y:S02]  /*18d0*/  ULOP3.LUT UR8, UR4, 0x10000, URZ, 0xfc, !UPT ;  /* 0x0001000004087892 */ /* 0x000fe4000f8efc3f */
[----:B------:R-:W-:Y:S02]  /*18e0*/  ULOP3.LUT UR9, UR5, 0x10000, URZ, 0xfc, !UPT ;  /* 0x0001000005097892 */ /* 0x000fe4000f8efc3f */
[----:B------:R-:W-:Y:S02]  /*18f0*/  ULEA UR11, UR44, UR8, 0xb ;  /* 0x000000082c0b7291 */ /* 0x000fe4000f8e583f */
[----:B------:R-:W-:Y:S01]  /*1900*/  ULEA UR10, UR44, UR9, 0xc ;  /* 0x000000092c0a7291 */ /* 0x000fe2000f8e603f */
[----:B------:R-:W-:Y:S01]  /*1910*/  UMOV UR5, 0x40000040 ;  /* 0x4000004000057882 */ /* 0x000fe20000000000 */
[----:B------:R-:W-:-:S03]  /*1920*/  UMOV UR7, 0x40000040 ;  /* 0x4000004000077882 */ /* 0x000fc60000000000 */
[----:B------:R-:W-:Y:S02]  /*1930*/  UMOV UR4, UR11 ;  /* 0x0000000b00047c82 */ /* 0x000fe40008000000 */
[----:B------:R-:W-:Y:S02]  /*1940*/  UMOV UR6, UR10 ;  /* 0x0000000a00067c82 */ /* 0x000fe40008000000 */
[----:B------:R-:W-:Y:S01]  /*1950*/  HGMMA.64x128x16.F32.BF16 R24, gdesc[UR4], RZ, !UPT, gsb0 ;  /* 0x01e00000041879f0 */ /* 0x000fe2000c0018ff */
[----:B------:R-:W-:Y:S02]  /*1960*/  UIADD3 UR4, UR11, 0x2, URZ ;  /* 0x000000020b047890 */ /* 0x000fe4000fffe03f */
[----:B------:R-:W-:Y:S01]  /*1970*/  UIADD3 UR6, UR10, 0x2, URZ ;  /* 0x000000020a067890 */ /* 0x000fe2000fffe03f */
[----:B------:R-:W-:Y:S01]  /*1980*/  UMOV UR5, 0x40000040 ;  /* 0x4000004000057882 */ /* 0x000fe20000000000 */
[----:B------:R-:W-:Y:S01]  /*1990*/  UMOV UR7, 0x40000040 ;  /* 0x4000004000077882 */ /* 0x000fe20000000000 */
[----:B------:R-:W-:-:S02]  /*19a0*/  WARPGROUP.DEPBAR.LE gsb0, 0x0 ;  /* 0x00008000000079c5 */ /* 0x000fc40000010000 */
[----:B------:R-:W-:-:S06]  /*19b0*/  WARPGROUP.ARRIVE ;  /* 0x00000000000079c5 */ /* 0x000fcc0000000000 */
[----:B------:R-:W-:Y:S01]  /*19c0*/  HGMMA.64x128x16.F32.BF16 R24, gdesc[UR4], R24, gsb0 ;  /* 0x01e00000041879f0 */ /* 0x000fe20008001818 */
[----:B------:R-:W-:Y:S02]  /*19d0*/  UIADD3 UR4, UR11, 0x4, URZ ;  /* 0x000000040b047890 */ /* 0x000fe4000fffe03f */
[----:B------:R-:W-:Y:S01]  /*19e0*/  UIADD3 UR6, UR10, 0x4, URZ ;  /* 0x000000040a067890 */ /* 0x000fe2000fffe03f */
[----:B------:R-:W-:Y:S01]  /*19f0*/  UMOV UR5, 0x40000040 ;  /* 0x4000004000057882 */ /* 0x000fe20000000000 */
[----:B------:R-:W-:Y:S01]  /*1a00*/  UMOV UR7, 0x40000040 ;  /* 0x4000004000077882 */ /* 0x000fe20000000000 */
[----:B------:R-:W-:Y:S02]  /*1a10*/  WARPGROUP.DEPBAR.LE gsb0, 0x0 ;  /* 0x00008000000079c5 */ /* 0x000fe40000010000 */
        /* <DEDUP_REMOVED lines=92> */
[----:B------:R-:W-:Y:S03]  /*1fe0*/  HGMMA.64x128x16.F32.BF16 R24, gdesc[UR4], R24, gsb0 ;  /* 0x01e00000041879f0 */ /* 0x000fe60008001818 */
[----:B------:R-:W-:Y:S02]  /*1ff0*/  WARPGROUP.DEPBAR.LE gsb0, 0x0 ;  /* 0x00008000000079c5 */ /* 0x000fe40000010000 */
[----:B------:R-:W-:Y:S05]  /*2000*/  @!P2 BRA `(.L_x_20) ;  /* 0x000000080064a947 */ /* 0x000fea0003800000 */
[----:B------:R-:W-:Y:S01]  /*2010*/  UIADD3 UR11, UR44, 0x1, URZ ;  /* 0x000000012c0b7890 */ /* 0x000fe2000fffe03f */
[----:B01----:R-:W-:Y:S01]  /*2020*/  IMAD.U32 R0, RZ, RZ, UR46 ;  /* 0x0000002eff007e24 */ /* 0x003fe2000f8e00ff */
[----:B------:R-:W-:Y:S02]  /*2030*/  UMOV UR10, UR44 ;  /* 0x0000002c000a7c82 */ /* 0x000fe40008000000 */
[----:B------:R-:W-:-:S04]  /*2040*/  UISETP.NE.AND UP0, UPT, UR11, 0x2, UPT ;  /* 0x000000020b00788c */ /* 0x000fc8000bf05270 */
[----:B------:R-:W-:Y:S02]  /*2050*/  USEL UR4, URZ, 0x1, UP0 ;  /* 0x000000013f047887 */ /* 0x000fe40008000000 */
[----:B------:R-:W-:Y:S02]  /*2060*/  USEL UR11, UR11, URZ, UP0 ;  /* 0x0000003f0b0b7287 */ /* 0x000fe40008000000 */
[----:B------:R-:W-:-:S06]  /*2070*/  ULOP3.LUT UR4, UR48, UR4, URZ, 0x3c, !UPT ;  /* 0x0000000430047292 */ /* 0x000fcc000f8e3c3f */
[----:B------:R-:W-:-:S07]  /*2080*/  IMAD.U32 R5, RZ, RZ, UR4 ;  /* 0x00000004ff057e24 */ /* 0x000fce000f8e00ff */
.L_x_27:
[----:B01----:R-:W-:Y:S05]  /*2090*/  @!P0 BRA `(.L_x_21) ;  /* 0x0000000000048947 */ /* 0x003fea0003800000 */
[----:B------:R-:W-:Y:S01]  /*20a0*/  BPT.TRAP 0x1 ;  /* 0x000000040000795c */ /* 0x000fe20000300000 */
.L_x_21:
[----:B------:R-:W-:Y:S01]  /*20b0*/  ULEA UR4, UR11, UR40, 0x3 ;  /* 0x000000280b047291 */ /* 0x000fe2000f8e183f */
[----:B------:R-:W-:-:S08]  /*20c0*/  SHF.L.U32 R3, R5, 0x1f, RZ ;  /* 0x0000001f05037819 */ /* 0x000fd000000006ff */
[----:B------:R0:W1:Y:S01]  /*20d0*/  SYNCS.PHASECHK.TRANS64.TRYWAIT P1, [UR4], R3 ;  /* 0x00000003ff0075a7 */ /* 0x0000620008020144 */
[----:B------:R-:W-:Y:S05]  /*20e0*/  @!P0 BRA `(.L_x_22) ;  /* 0x0000000000048947 */ /* 0x000fea0003800000 */
[----:B------:R-:W-:Y:S01]  /*20f0*/  BPT.TRAP 0x1 ;  /* 0x000000040000795c */ /* 0x000fe20000300000 */
.L_x_22:
[----:B-1----:R-:W-:Y:S05]  /*2100*/  @P1 BRA `(.L_x_23) ;  /* 0x0000000000081947 */ /* 0x002fea0003800000 */
[----:B------:R-:W1:Y:S02]  /*2110*/  SYNCS.PHASECHK.TRANS64.TRYWAIT P1, [UR4], R3 ;  /* 0x00000003ff0075a7 */ /* 0x000e640008020144 */
[----:B-1----:R-:W-:Y:S05]  /*2120*/  @!P1 BRA `(.L_x_24) ;  /* 0x0000006000d89947 */ /* 0x002fea0003800000 */
.L_x_23:
[----:B------:R-:W-:Y:S01]  /*2130*/  ULEA UR12, UR11, UR9, 0xc ;  /* 0x000000090b0c7291 */ /* 0x000fe2000f8e603f */
[----:B------:R-:W-:Y:S01]  /*2140*/  WARPGROUP.ARRIVE ;  /* 0x00000000000079c5 */ /* 0x000fe20000000000 */
[----:B------:R-:W-:Y:S01]  /*2150*/  ULEA UR13, UR11, UR8, 0xb ;  /* 0x000000080b0d7291 */ /* 0x000fe2000f8e583f */
[----:B------:R-:W-:Y:S01]  /*2160*/  UMOV UR7, 0x40000040 ;  /* 0x4000004000077882 */ /* 0x000fe20000000000 */
[----:B------:R-:W-:-:S03]  /*2170*/  UMOV UR5, 0x40000040 ;  /* 0x4000004000057882 */ /* 0x000fc60000000000 */
[----:B------:R-:W-:Y:S02]  /*2180*/  UMOV UR6, UR12 ;  /* 0x0000000c00067c82 */ /* 0x000fe40008000000 */
[----:B------:R-:W-:Y:S02]  /*2190*/  UMOV UR4, UR13 ;  /* 0x0000000d00047c82 */ /* 0x000fe40008000000 */
[----:B------:R-:W-:Y:S01]  /*21a0*/  HGMMA.64x128x16.F32.BF16 R24, gdesc[UR4], R24, gsb0 ;  /* 0x01e00000041879f0 */ /* 0x000fe20008001818 */
        /* <DEDUP_REMOVED lines=107> */
[----:B------:R-:W-:Y:S01]  /*2860*/  BPT.TRAP 0x1 ;  /* 0x000000040000795c */ /* 0x000fe20000300000 */
.L_x_25:
[----:B------:R-:W-:Y:S02]  /*2870*/  UISETP.GT.U32.AND UP0, UPT, UR39, 0x1, UPT ;  /* 0x000000012700788c */ /* 0x000fe4000bf04070 */
[----:B------:R-:W-:-:S04]  /*2880*/  ULEA UR4, UR10, UR40, 0x3 ;  /* 0x000000280a047291 */ /* 0x000fc8000f8e183f */
[----:B------:R-:W-:Y:S01]  /*2890*/  UIADD3 UR4, UR4, 0x10, URZ ;  /* 0x0000001004047890 */ /* 0x000fe2000fffe03f */
[----:B------:R-:W-:-:S03]  /*28a0*/  PLOP3.LUT P1, PT, PT, PT, UP0, 0x80, 0x0 ;  /* 0x000000000000781c */ /* 0x000fc60003f2f008 */
[----:B------:R-:W-:-:S09]  /*28b0*/  UPRMT UR4, URZ, 0x654, UR4 ;  /* 0x000006543f047896 */ /* 0x000fd20008000004 */
[----:B------:R-:W-:Y:S01]  /*28c0*/  SYNCS.ARRIVE.TRANS64.RED.A1T0 RZ, [UR4], RZ ;  /* 0x000000ffffff79a7 */ /* 0x000fe20008100404 */
[----:B------:R-:W-:Y:S05]  /*28d0*/  @P1 BRA `(.L_x_26) ;  /* 0x0000000000041947 */ /* 0x000fea0003800000 */
[----:B------:R-:W-:Y:S01]  /*28e0*/  BPT.TRAP 0x1 ;  /* 0x000000040000795c */ /* 0x000fe20000300000 */
.L_x_26:
[----:B------:R-:W-:Y:S01]  /*28f0*/  UIADD3 UR11, UR11, 0x1, URZ ;  /* 0x000000010b0b7890 */ /* 0x000fe2000fffe03f */
[C---:B------:R-:W-:Y:S01]  /*2900*/  ISETP.GT.AND P1, PT, R0.reuse, 0x1, PT ;  /* 0x000000010000780c */ /* 0x040fe20003f24270 */
[----:B------:R-:W-:Y:S01]  /*2910*/  UIADD3 UR10, UR10, 0x1, URZ ;  /* 0x000000010a0a7890 */ /* 0x000fe2000fffe03f */
[----:B------:R-:W-:Y:S01]  /*2920*/  VIADD R0, R0, 0xffffffff ;  /* 0xffffffff00007836 */ /* 0x000fe20000000000 */
[----:B------:R-:W-:Y:S02]  /*2930*/  UISETP.NE.AND UP0, UPT, UR11, 0x2, UPT ;  /* 0x000000020b00788c */ /* 0x000fe4000bf05270 */
[----:B------:R-:W-:Y:S02]  /*2940*/  UISETP.NE.AND UP1, UPT, UR10, 0x2, UPT ;  /* 0x000000020a00788c */ /* 0x000fe4000bf25270 */
[----:B------:R-:W-:Y:S02]  /*2950*/  USEL UR4, URZ, 0x1, UP0 ;  /* 0x000000013f047887 */ /* 0x000fe40008000000 */
[----:B------:R-:W-:-:S02]  /*2960*/  USEL UR11, UR11, URZ, UP0 ;  /* 0x0000003f0b0b7287 */ /* 0x000fc40008000000 */
[----:B------:R-:W-:Y:S02]  /*2970*/  USEL UR10, UR10, URZ, UP1 ;  /* 0x0000003f0a0a7287 */ /* 0x000fe40008800000 */
[----:B------:R-:W-:Y:S01]  /*2980*/  LOP3.LUT R5, R5, UR4, RZ, 0x3c, !PT ;  /* 0x0000000405057c12 */ /* 0x000fe2000f8e3cff */
[----:B------:R-:W-:Y:S09]  /*2990*/  @P1 BRA `(.L_x_27) ;  /* 0xfffffff400bc1947 */ /* 0x000ff2000383ffff */
.L_x_20:
[----:B01----:R-:W0:Y:S01]  /*29a0*/  LDC R0, c[0x0][0x28c] ;  /* 0x0000a300ff007b82 */ /* 0x003e220000000800 */
[----:B------:R1:W-:Y:S01]  /*29b0*/  SYNCS.ARRIVE.TRANS64.A1T0 RZ, [R99+UR50], RZ ;  /* 0x000000ff63ff79a7 */ /* 0x0003e20008100032 */
[----:B0-----:R-:W-:-:S13]  /*29c0*/  ISETP.GE.AND P1, PT, R0, 0x1, PT ;  /* 0x000000010000780c */ /* 0x001fda0003f26270 */
[----:B-1----:R-:W-:Y:S05]  /*29d0*/  @!P1 BRA `(.L_x_28) ;  /* 0x0000000000309947 */ /* 0x002fea0003800000 */
[----:B------:R-:W-:Y:S05]  /*29e0*/  @!P0 BRA `(.L_x_29) ;  /* 0x0000000000048947 */ /* 0x000fea0003800000 */
[----:B------:R-:W-:Y:S01]  /*29f0*/  BPT.TRAP 0x1 ;  /* 0x000000040000795c */ /* 0x000fe20000300000 */
.L_x_29:
[----:B------:R-:W-:Y:S02]  /*2a00*/  UIADD3 UR4, UR46, UR44, URZ ;  /* 0x0000002c2e047290 */ /* 0x000fe4000fffe03f */
[----:B------:R-:W-:Y:S02]  /*2a10*/  UISETP.GT.U32.AND UP0, UPT, UR39, 0x1, UPT ;  /* 0x000000012700788c */ /* 0x000fe4000bf04070 */
[----:B------:R-:W-:-:S04]  /*2a20*/  USHF.L.U32 UR4, UR4, 0x3, URZ ;  /* 0x0000000304047899 */ /* 0x000fc8000800063f */
[----:B------:R-:W-:Y:S01]  /*2a30*/  ULOP3.LUT UR4, UR4, 0x8, URZ, 0xc0, !UPT ;  /* 0x0000000804047892 */ /* 0x000fe2000f8ec03f */
[----:B------:R-:W-:-:S03]  /*2a40*/  PLOP3.LUT P0, PT, PT, PT, UP0, 0x80, 0x0 ;  /* 0x000000000000781c */ /* 0x000fc60003f0f008 */
[----:B------:R-:W-:-:S04]  /*2a50*/  UIADD3 UR4, UR40, 0x10, UR4 ;  /* 0x0000001028047890 */ /* 0x000fc8000fffe004 */
[----:B------:R-:W-:-:S09]  /*2a60*/  UPRMT UR4, URZ, 0x654, UR4 ;  /* 0x000006543f047896 */ /* 0x000fd20008000004 */
[----:B------:R-:W-:Y:S01]  /*2a70*/  SYNCS.ARRIVE.TRANS64.RED.A1T0 RZ, [UR4], RZ ;  /* 0x000000ffffff79a7 */ /* 0x000fe20008100404 */
[----:B------:R-:W-:Y:S05]  /*2a80*/  @P0 BRA `(.L_x_28) ;  /* 0x0000000000040947 */ /* 0x000fea0003800000 */
[----:B------:R-:W-:Y:S01]  /*2a90*/  BPT.TRAP 0x1 ;  /* 0x000000040000795c */ /* 0x000fe20000300000 */
.L_x_28:
[----:B------:R-:W-:Y:S02]  /*2aa0*/  SHF.L.U32 R0, R98, 0x1f, RZ ;  /* 0x0000001f62007819 */ /* 0x000fe400000006ff */
[----:B------:R-:W-:Y:S02]  /*2ab0*/  SHF.R.S32.HI R9, RZ, 0x1f, R19 ;  /* 0x0000001fff097819 */ /* 0x000fe40000011413 */
[----:B------:R-:W0:Y:S02]  /*2ac0*/  SYNCS.PHASECHK.TRANS64.TRYWAIT P0, [R95+URZ+0x8], R0 ;  /* 0x000008005f0075a7 */ /* 0x000e24000800017f */
[----:B0-----:R-:W-:Y:S05]  /*2ad0*/  @!P0 BRA `(.L_x_30) ;  /* 0x0000005800848947 */ /* 0x001fea0003800000 */
.L_x_182:
[----:B------:R-:W-:Y:S01]  /*2ae0*/  ULDC.64 UR4, c[0x0][0x5d0] ;  /* 0x0001740000047ab9 */ /* 0x000fe20000000a00 */
[----:B------:R-:W-:Y:S01]  /*2af0*/  ULDC UR6, c[0x0][0x284] ;  /* 0x0000a10000067ab9 */ /* 0x000fe20000000800 */
[----:B0-----:R-:W-:Y:S02]  /*2b00*/  IMAD R0, R9, UR4, RZ ;  /* 0x0000000409007c24 */ /* 0x001fe4000f8e02ff */
[----:B------:R-:W-:Y:S02]  /*2b10*/  IMAD.SHL.U32 R10, R2, 0x80, RZ ;  /* 0x00000080020a7824 */ /* 0x000fe400078e00ff */
[C---:B------:R-:W-:Y:S02]  /*2b20*/  IMAD R5, R19.reuse, UR5, R0 ;  /* 0x0000000513057c24 */ /* 0x040fe4000f8e0200 */
[----:B------:R-:W-:Y:S01]  /*2b30*/  IMAD.SHL.U32 R0, R18, 0x40, RZ ;  /* 0x0000004012007824 */ /* 0x000fe200078e00ff */
[----:B------:R-:W-:Y:S01]  /*2b40*/  SHF.R.S32.HI R11, RZ, 0x1f, R10 ;  /* 0x0000001fff0b7819 */ /* 0x000fe2000001140a */
[----:B------:R-:W-:Y:S01]  /*2b50*/  IMAD.WIDE.U32 R2, R19, UR4, R90 ;  /* 0x0000000413027c25 */ /* 0x000fe2000f8e005a */
[----:B------:R-:W-:-:S02]  /*2b60*/  ULDC.64 UR4, c[0x0][0x5c8] ;  /* 0x0001720000047ab9 */ /* 0x000fc40000000a00 */
[----:B------:R-:W-:Y:S01]  /*2b70*/  ISETP.GE.AND P0, PT, R0, UR6, PT ;  /* 0x0000000600007c0c */ /* 0x000fe2000bf06270 */
[----:B------:R-:W-:Y:S01]  /*2b80*/  ULDC UR6, c[0x0][0x288] ;  /* 0x0000a20000067ab9 */ /* 0x000fe20000000800 */
[----:B------:R-:W-:Y:S01]  /*2b90*/  IADD3 R2, P1, R10, R2, RZ ;  /* 0x000000020a027210 */ /* 0x000fe20007f3e0ff */
[----:B------:R-:W-:Y:S01]  /*2ba0*/  IMAD.WIDE R14, R18, 0x40, R88 ;  /* 0x00000040120e7825 */ /* 0x000fe200078e0258 */
[----:B------:R-:W-:Y:S02]  /*2bb0*/  ISETP.GE.OR P0, PT, R10, UR6, P0 ;  /* 0x000000060a007c0c */ /* 0x000fe40008706670 */
[----:B------:R-:W-:Y:S01]  /*2bc0*/  IADD3.X R3, R11, R3, R5, P1, !PT ;  /* 0x000000030b037210 */ /* 0x000fe20000ffe405 */
[----:B------:R-:W-:-:S04]  /*2bd0*/  IMAD R7, R15, UR4, RZ ;  /* 0x000000040f077c24 */ /* 0x000fc8000f8e02ff */
[C---:B------:R-:W-:Y:S02]  /*2be0*/  IMAD R7, R14.reuse, UR5, R7 ;  /* 0x000000050e077c24 */ /* 0x040fe4000f8e0207 */
[----:B------:R-:W-:-:S04]  /*2bf0*/  IMAD.WIDE.U32 R20, R14, UR4, R2 ;  /* 0x000000040e147c25 */ /* 0x000fc8000f8e0002 */
[----:B------:R-:W-:Y:S05]  /*2c00*/  @P0 BRA `(.L_x_31) ;  /* 0x0000003c00e00947 */ /* 0x000fea0003800000 */
[----:B-----5:R-:W-:Y:S01]  /*2c10*/  FSETP.NEU.AND P1, PT, R23, RZ, PT ;  /* 0x000000ff1700720b */ /* 0x020fe20003f2d000 */
[----:B------:R-:W-:Y:S01]  /*2c20*/  IMAD.IADD R18, R94, 0x1, -R10 ;  /* 0x000000015e127824 */ /* 0x000fe200078e0a0a */
[----:B------:R-:W-:Y:S01]  /*2c30*/  BSSY B0, `(.L_x_31) ;  /* 0x00003f5000007945 */ /* 0x000fe20003800000 */
[----:B------:R-:W-:Y:S02]  /*2c40*/  IMAD.IADD R0, R97, 0x1, -R0 ;  /* 0x0000000161007824 */ /* 0x000fe400078e0a00 */
[----:B------:R-:W-:Y:S01]  /*2c50*/  IMAD.IADD R7, R21, 0x1, R7 ;  /* 0x0000000115077824 */ /* 0x000fe200078e0207 */
[----:B------:R-:W-:-:S04]  /*2c60*/  ISETP.GT.AND P0, PT, R18, RZ, PT ;  /* 0x000000ff1200720c */ /* 0x000fc80003f04270 */
[----:B------:R-:W-:-:S03]  /*2c70*/  ISETP.GT.AND P2, PT, R0, RZ, P0 ;  /* 0x000000ff0000720c */ /* 0x000fc60000744270 */
[----:B------:R-:W-:Y:S10]  /*2c80*/  @!P1 BRA `(.L_x_32) ;  /* 0x0000002c00249947 */ /* 0x000ff40003800000 */
[----:B------:R-:W0:Y:S01]  /*2c90*/  LDC.64 R100, c[0x0][0x5b8] ;  /* 0x00016e00ff647b82 */ /* 0x000e220000000a00 */
[----:B------:R-:W-:-:S07]  /*2ca0*/  ULDC.64 UR4, c[0x0][0x5c0] ;  /* 0x0001700000047ab9 */ /* 0x000fce0000000a00 */
[----:B------:R-:W1:Y:S08]  /*2cb0*/  LDC.64 R104, c[0x0][0x5b0] ;  /* 0x00016c00ff687b82 */ /* 0x000e700000000a00 */
[----:B------:R-:W2:Y:S01]  /*2cc0*/  LDC.64 R106, c[0x0][0x5a8] ;  /* 0x00016a00ff6a7b82 */ /* 0x000ea20000000a00 */
[-C--:B0-----:R-:W-:Y:S02]  /*2cd0*/  IMAD R4, R9, R100.reuse, RZ ;  /* 0x0000006409047224 */ /* 0x081fe400078e02ff */
[----:B------:R-:W-:-:S04]  /*2ce0*/  IMAD.WIDE.U32 R2, R19, R100, R90 ;  /* 0x0000006413027225 */ /* 0x000fc800078e005a */
[----:B------:R-:W-:Y:S01]  /*2cf0*/  IMAD R101, R19, R101, R4 ;  /* 0x0000006513657224 */ /* 0x000fe200078e0204 */
[----:B------:R-:W-:Y:S01]  /*2d00*/  IADD3 R4, P1, R10, R2, RZ ;  /* 0x000000020a047210 */ /* 0x000fe20007f3e0ff */
[----:B-1----:R-:W-:-:S03]  /*2d10*/  IMAD R2, R15, R104, RZ ;  /* 0x000000680f027224 */ /* 0x002fc600078e02ff */
[----:B------:R-:W-:Y:S01]  /*2d20*/  IADD3.X R5, R11, R3, R101, P1, !PT ;  /* 0x000000030b057210 */ /* 0x000fe20000ffe465 */
[C---:B------:R-:W-:Y:S02]  /*2d30*/  IMAD R103, R14.reuse, R105, R2 ;  /* 0x000000690e677224 */ /* 0x040fe400078e0202 */
[----:B------:R-:W-:-:S04]  /*2d40*/  IMAD.WIDE.U32 R2, R14, R104, R4 ;  /* 0x000000680e027225 */ /* 0x000fc800078e0004 */
[----:B------:R-:W-:Y:S01]  /*2d50*/  IMAD.IADD R3, R3, 0x1, R103 ;  /* 0x0000000103037824 */ /* 0x000fe200078e0267 */
[----:B--2---:R-:W-:-:S04]  /*2d60*/  LEA R8, P1, R2, R106, 0x1 ;  /* 0x0000006a02087211 */ /* 0x004fc800078208ff */
[----:B------:R-:W-:-:S05]  /*2d70*/  LEA.HI.X R9, R2, R107, R3, 0x1, P1 ;  /* 0x0000006b02097211 */ /* 0x000fca00008f0c03 */
[----:B------:R-:W2:Y:S01]  /*2d80*/  @P2 LDG.E.LTC128B.U16 R21, desc[UR52][R8.64] ;  /* 0x0000003408152981 */ /* 0x000ea2000c1e1520 */
[----:B------:R-:W-:Y:S01]  /*2d90*/  IMAD.WIDE.U32 R2, R14, R104, R10 ;  /* 0x000000680e027225 */ /* 0x000fe200078e000a */
[----:B------:R-:W-:Y:S02]  /*2da0*/  BSSY B1, `(.L_x_33) ;  /* 0x0000015000017945 */ /* 0x000fe40003800000 */
[----:B------:R-:W-:-:S04]  /*2db0*/  IADD3 R12, P1, R90, R2, RZ ;  /* 0x000000025a0c7210 */ /* 0x000fc80007f3e0ff */
[----:B------:R-:W-:Y:S02]  /*2dc0*/  IADD3.X R13, R91, R103, R3, P1, !PT ;  /* 0x000000675b0d7210 */ /* 0x000fe40000ffe403 */
[----:B------:R-:W-:Y:S01]  /*2dd0*/  LEA R6, P1, R20, UR4, 0x1 ;  /* 0x0000000414067c11 */ /* 0x000fe2000f8208ff */
[----:B------:R-:W-:-:S03]  /*2de0*/  IMAD.WIDE.U32 R12, R19, R100, R12 ;  /* 0x00000064130c7225 */ /* 0x000fc600078e000c */
[----:B------:R-:W-:Y:S02]  /*2df0*/  LEA.HI.X R7, R20, UR5, R7, 0x1, P1 ;  /* 0x0000000514077c11 */ /* 0x000fe400088f0c07 */
[----:B------:R-:W-:-:S04]  /*2e00*/  ISETP.GT.AND P1, PT, R18, 0x1, PT ;  /* 0x000000011200780c */ /* 0x000fc80003f24270 */
[----:B------:R-:W-:Y:S01]  /*2e10*/  ISETP.GT.AND P3, PT, R0, RZ, P1 ;  /* 0x000000ff0000720c */ /* 0x000fe20000f64270 */
[----:B--2---:R-:W-:-:S04]  /*2e20*/  IMAD.U32 R2, R21, 0x10000, RZ ;  /* 0x0001000015027824 */ /* 0x004fc800078e00ff */
[----:B------:R-:W-:Y:S01]  /*2e30*/  FMUL R3, R2, R23 ;  /* 0x0000001702037220 */ /* 0x000fe20000400000 */
[----:B------:R-:W-:-:S03]  /*2e40*/  LEA R2, P4, R12, R106, 0x1 ;  /* 0x0000006a0c027211 */ /* 0x000fc600078808ff */
[----:B------:R-:W-:-:S05]  /*2e50*/  FFMA R3, R24, R22, R3 ;  /* 0x0000001618037223 */ /* 0x000fca0000000003 */
[----:B------:R-:W-:Y:S01]  /*2e60*/  F2FP.BF16.F32.PACK_AB R8, RZ, R3 ;  /* 0x00000003ff08723e */ /* 0x000fe200000010ff */
[----:B------:R-:W-:-:S03]  /*2e70*/  IMAD.IADD R3, R101, 0x1, R13 ;  /* 0x0000000165037824 */ /* 0x000fc600078e020d */
[----:B------:R-:W-:Y:S01]  /*2e80*/  PRMT R9, R8, 0x7610, R9 ;  /* 0x0000761008097816 */ /* 0x000fe20000000009 */
[----:B------:R-:W-:Y:S01]  /*2e90*/  IMAD.SHL.U32 R8, R104, 0x8, RZ ;  /* 0x0000000868087824 */ /* 0x000fe200078e00ff */
[----:B------:R-:W-:-:S03]  /*2ea0*/  LEA.HI.X R3, R12, R107, R3, 0x1, P4 ;  /* 0x0000006b0c037211 */ /* 0x000fc600020f0c03 */
[----:B------:R0:W-:Y:S02]  /*2eb0*/  @P2 STG.E.U16 desc[UR52][R6.64], R9 ;  /* 0x0000000906002986 */ /* 0x0001e4000c101534 */
[----:B0-----:R-:W-:Y:S01]  /*2ec0*/  SHF.L.U64.HI R9, R104, 0x3, R105 ;  /* 0x0000000368097819 */ /* 0x001fe20000010269 */
[----:B------:R-:W-:Y:S06]  /*2ed0*/  @!P3 BRA `(.L_x_34) ;  /* 0x000000000004b947 */ /* 0x000fec0003800000 */
[----:B------:R0:W5:Y:S02]  /*2ee0*/  LDG.E.LTC128B.U16 R21, desc[UR52][R2.64+0x2] ;  /* 0x0000023402157981 */ /* 0x000164000c1e1520 */
.L_x_34:
[----:B------:R-:W-:Y:S05]  /*2ef0*/  BSYNC B1 ;  /* 0x0000000000017941 */ /* 0x000fea0003800000 */
.L_x_33:
[----:B------:R-:W-:Y:S01]  /*2f00*/  IMAD.WIDE.U32 R8, R14, R104, R8 ;  /* 0x000000680e087225 */ /* 0x000fe200078e0008 */
[----:B------:R-:W-:-:S03]  /*2f10*/  ISETP.GT.AND P0, PT, R0, 0x8, P0 ;  /* 0x000000080000780c */ /* 0x000fc60000704270 */
[----:B-----5:R-:W-:Y:S01]  /*2f20*/  IMAD.U32 R12, R21, 0x10000, RZ ;  /* 0x00010000150c7824 */ /* 0x020fe200078e00ff */
[----:B------:R-:W-:Y:S01]  /*2f30*/  IADD3 R4, P2, R4, R8, RZ ;  /* 0x0000000804047210 */ /* 0x000fe20007f5e0ff */
[----:B------:R-:W-:Y:S02]  /*2f40*/  IMAD.IADD R103, R103, 0x1, R9 ;  /* 0x0000000167677824 */ /* 0x000fe400078e0209 */
[----:B------:R-:W-:Y:S02]  /*2f50*/  FMUL R12, R12, R23 ;  /* 0x000000170c0c7220 */ /* 0x000fe40000400000 */
[----:B------:R-:W-:Y:S02]  /*2f60*/  IMAD.X R5, R103, 0x1, R5, P2 ;  /* 0x0000000167057824 */ /* 0x000fe400010e0605 */
[----:B------:R-:W-:Y:S01]  /*2f70*/  FFMA R25, R25, R22, R12 ;  /* 0x0000001619197223 */ /* 0x000fe2000000000c */
[----:B------:R-:W-:-:S04]  /*2f80*/  LEA R12, P2, R4, R106, 0x1 ;  /* 0x0000006a040c7211 */ /* 0x000fc800078408ff */
[----:B------:R-:W-:Y:S01]  /*2f90*/  LEA.HI.X R13, R4, R107, R5, 0x1, P2 ;  /* 0x0000006b040d7211 */ /* 0x000fe200010f0c05 */
[----:B------:R-:W-:Y:S01]  /*2fa0*/  @P3 IMAD.MOV.U32 R4, RZ, RZ, R6 ;  /* 0x000000ffff043224 */ /* 0x000fe200078e0006 */
[----:B------:R-:W-:Y:S01]  /*2fb0*/  F2FP.BF16.F32.PACK_AB R25, RZ, R25 ;  /* 0x00000019ff19723e */ /* 0x000fe200000010ff */
[----:B------:R-:W-:-:S05]  /*2fc0*/  @P3 IMAD.MOV.U32 R5, RZ, RZ, R7 ;  /* 0x000000ffff053224 */ /* 0x000fca00078e0007 */
[----:B------:R1:W-:Y:S04]  /*2fd0*/  @P3 STG.E.U16 desc[UR52][R4.64+0x2], R25 ;  /* 0x0000021904003986 */ /* 0x0003e8000c101534 */
[----:B------:R-:W2:Y:S01]  /*2fe0*/  @P0 LDG.E.LTC128B.U16 R21, desc[UR52][R12.64] ;  /* 0x000000340c150981 */ /* 0x000ea2000c1e1520 */
[----:B------:R-:W-:Y:S01]  /*2ff0*/  IADD3 R10, P2, P3, R90, R8, R10 ;  /* 0x000000085a0a7210 */ /* 0x000fe20007b5e00a */
[----:B------:R-:W-:Y:S01]  /*3000*/  BSSY B1, `(.L_x_35) ;  /* 0x0000011000017945 */ /* 0x000fe20003800000 */
[----:B------:R-:W-:Y:S02]  /*3010*/  SHF.L.U64.HI R15, R93, 0x1, R92 ;  /* 0x000000015d0f7819 */ /* 0x000fe4000001025c */
[----:B------:R-:W-:Y:S02]  /*3020*/  IADD3.X R11, R91, R103, R11, P2, P3 ;  /* 0x000000675b0b7210 */ /* 0x000fe400017e640b */
[----:B------:R-:W-:Y:S01]  /*3030*/  ISETP.GT.AND P1, PT, R0, 0x8, P1 ;  /* 0x000000080000780c */ /* 0x000fe20000f24270 */
[----:B------:R-:W-:-:S04]  /*3040*/  IMAD.WIDE.U32 R10, R19, R100, R10 ;  /* 0x00000064130a7225 */ /* 0x000fc800078e000a */
[----:B------:R-:W-:Y:S01]  /*3050*/  IMAD.IADD R11, R101, 0x1, R11 ;  /* 0x00000001650b7824 */ /* 0x000fe200078e020b */
[----:B-1----:R-:W-:-:S04]  /*3060*/  LEA R4, P3, R10, R106, 0x1 ;  /* 0x0000006a0a047211 */ /* 0x002fc800078608ff */
[----:B------:R-:W-:Y:S01]  /*3070*/  LEA.HI.X R5, R10, R107, R11, 0x1, P3 ;  /* 0x0000006b0a057211 */ /* 0x000fe200018f0c0b */
[----:B--2---:R-:W-:-:S04]  /*3080*/  IMAD.U32 R8, R21, 0x10000, RZ ;  /* 0x0001000015087824 */ /* 0x004fc800078e00ff */
[----:B------:R-:W-:Y:S01]  /*3090*/  FMUL R9, R8, R23 ;  /* 0x0000001708097220 */ /* 0x000fe20000400000 */
[----:B------:R-:W-:-:S03]  /*30a0*/  LEA R8, P2, R93, R6, 0x1 ;  /* 0x000000065d087211 */ /* 0x000fc600078408ff */
[----:B------:R-:W-:-:S05]  /*30b0*/  FFMA R9, R26, R22, R9 ;  /* 0x000000161a097223 */ /* 0x000fca0000000009 */
[----:B------:R-:W-:Y:S01]  /*30c0*/  F2FP.BF16.F32.PACK_AB R12, RZ, R9 ;  /* 0x00000009ff0c723e */ /* 0x000fe200000010ff */
[----:B------:R-:W-:-:S05]  /*30d0*/  IMAD.X R9, R15, 0x1, R7, P2 ;  /* 0x000000010f097824 */ /* 0x000fca00010e0607 */
[----:B------:R1:W-:Y:S01]  /*30e0*/  @P0 STG.E.U16 desc[UR52][R8.64], R12 ;  /* 0x0000000c08000986 */ /* 0x0003e2000c101534 */
[----:B------:R-:W-:Y:S05]  /*30f0*/  @!P1 BRA `(.L_x_36) ;  /* 0x0000000000049947 */ /* 0x000fea0003800000 */
[----:B------:R2:W5:Y:S02]  /*3100*/  LDG.E.LTC128B.U16 R21, desc[UR52][R4.64+0x2] ;  /* 0x0000023404157981 */ /* 0x000564000c1e1520 */
.L_x_36:
[----:B------:R-:W-:Y:S05]  /*3110*/  BSYNC B1 ;  /* 0x0000000000017941 */ /* 0x000fea0003800000 */
.L_x_35:
[----:B-----5:R-:W-:Y:S01]  /*3120*/  IMAD.U32 R10, R21, 0x10000, RZ ;  /* 0x00010000150a7824 */ /* 0x020fe200078e00ff */
[----:B------:R-:W-:Y:S01]  /*3130*/  ISETP.GT.AND P0, PT, R18, 0x8, PT ;  /* 0x000000081200780c */ /* 0x000fe20003f04270 */
[----:B------:R-:W-:Y:S02]  /*3140*/  BSSY B1, `(.L_x_37) ;  /* 0x0000008000017945 */ /* 0x000fe40003800000 */
[----:B------:R-:W-:Y:S01]  /*3150*/  FMUL R10, R10, R23 ;  /* 0x000000170a0a7220 */ /* 0x000fe20000400000 */
[----:B------:R-:W-:-:S03]  /*3160*/  ISETP.GT.AND P2, PT, R0, RZ, P0 ;  /* 0x000000ff0000720c */ /* 0x000fc60000744270 */
[----:B------:R-:W-:-:S05]  /*3170*/  FFMA R10, R27, R22, R10 ;  /* 0x000000161b0a7223 */ /* 0x000fca000000000a */
[----:B------:R-:W-:-:S05]  /*3180*/  F2FP.BF16.F32.PACK_AB R10, RZ, R10 ;  /* 0x0000000aff0a723e */ /* 0x000fca00000010ff */
[----:B------:R3:W-:Y:S01]  /*3190*/  @P1 STG.E.U16 desc[UR52][R8.64+0x2], R10 ;  /* 0x0000020a08001986 */ /* 0x0007e2000c101534 */
[----:B------:R-:W-:Y:S05]  /*31a0*/  @!P2 BRA `(.L_x_38) ;  /* 0x000000000004a947 */ /* 0x000fea0003800000 */
[----:B------:R4:W5:Y:S02]  /*31b0*/  LDG.E.LTC128B.U16 R21, desc[UR52][R2.64+0x10] ;  /* 0x0000103402157981 */ /* 0x000964000c1e1520 */
.L_x_38:
[----:B------:R-:W-:Y:S05]  /*31c0*/  BSYNC B1 ;  /* 0x0000000000017941 */ /* 0x000fea0003800000 */
.L_x_37:
[----:B---3-5:R-:W-:Y:S01]  /*31d0*/  IMAD.U32 R10, R21, 0x10000, RZ ;  /* 0x00010000150a7824 */ /* 0x028fe200078e00ff */
        /* <DEDUP_REMOVED lines=9> */
.L_x_40:
[----:B------:R-:W-:Y:S05]  /*3270*/  BSYNC B1 ;  /* 0x0000000000017941 */ /* 0x000fea0003800000 */
.L_x_39:
[----:B-----5:R-:W-:Y:S01]  /*3280*/  IMAD.U32 R10, R21, 0x10000, RZ ;  /* 0x00010000150a7824 */ /* 0x020fe200078e00ff */
[----:B------:R-:W-:Y:S01]  /*3290*/  ISETP.GT.AND P0, PT, R0, 0x8, P0 ;  /* 0x000000080000780c */ /* 0x000fe20000704270 */
[----:B------:R-:W-:Y:S02]  /*32a0*/  BSSY B1, `(.L_x_41) ;  /* 0x0000007000017945 */ /* 0x000fe40003800000 */
[----:B------:R-:W-:-:S04]  /*32b0*/  FMUL R10, R10, R23 ;  /* 0x000000170a0a7220 */ /* 0x000fc80000400000 */
[----:B------:R-:W-:-:S05]  /*32c0*/  FFMA R10, R29, R22, R10 ;  /* 0x000000161d0a7223 */ /* 0x000fca000000000a */
[----:B------:R-:W-:-:S05]  /*32d0*/  F2FP.BF16.F32.PACK_AB R10, RZ, R10 ;  /* 0x0000000aff0a723e */ /* 0x000fca00000010ff */
[----:B------:R0:W-:Y:S01]  /*32e0*/  @P3 STG.E.U16 desc[UR52][R6.64+0x12], R10 ;  /* 0x0000120a06003986 */ /* 0x0001e2000c101534 */
[----:B------:R-:W-:Y:S05]  /*32f0*/  @!P0 BRA `(.L_x_42) ;  /* 0x0000000000048947 */ /* 0x000fea0003800000 */
[----:B------:R0:W5:Y:S02]  /*3300*/  LDG.E.LTC128B.U16 R21, desc[UR52][R4.64+0x10] ;  /* 0x0000103404157981 */ /* 0x000164000c1e1520 */
.L_x_42:
[----:B------:R-:W-:Y:S05]  /*3310*/  BSYNC B1 ;  /* 0x0000000000017941 */ /* 0x000fea0003800000 */
.L_x_41:
[----:B0----5:R-:W-:Y:S01]  /*3320*/  IMAD.U32 R10, R21, 0x10000, RZ ;  /* 0x00010000150a7824 */ /* 0x021fe200078e00ff */
[----:B------:R-:W-:Y:S01]  /*3330*/  ISETP.GT.AND P1, PT, R0, 0x8, P1 ;  /* 0x000000080000780c */ /* 0x000fe20000f24270 */
[----:B------:R-:W-:Y:S02]  /*3340*/  BSSY B1, `(.L_x_43) ;  /* 0x0000007000017945 */ /* 0x000fe40003800000 */
[----:B---3--:R-:W-:-:S04]  /*3350*/  FMUL R11, R10, R23 ;  /* 0x000000170a0b7220 */ /* 0x008fc80000400000 */
[----:B------:R-:W-:-:S05]  /*3360*/  FFMA R11, R30, R22, R11 ;  /* 0x000000161e0b7223 */ /* 0x000fca000000000b */
[----:B------:R-:W-:-:S05]  /*3370*/  F2FP.BF16.F32.PACK_AB R11, RZ, R11 ;  /* 0x0000000bff0b723e */ /* 0x000fca00000010ff */
[----:B------:R0:W-:Y:S01]  /*3380*/  @P0 STG.E.U16 desc[UR52][R8.64+0x10], R11 ;  /* 0x0000100b08000986 */ /* 0x0001e2000c101534 */
[----:B------:R-:W-:Y:S05]  /*3390*/  @!P1 BRA `(.L_x_44) ;  /* 0x0000000000049947 */ /* 0x000fea0003800000 */
[----:B------:R3:W5:Y:S02]  /*33a0*/  LDG.E.LTC128B.U16 R21, desc[UR52][R4.64+0x12] ;  /* 0x0000123404157981 */ /* 0x000764000c1e1520 */
.L_x_44:
[----:B------:R-:W-:Y:S05]  /*33b0*/  BSYNC B1 ;  /* 0x0000000000017941 */ /* 0x000fea0003800000 */
.L_x_43:
        /* <DEDUP_REMOVED lines=10> */
.L_x_46:
[----:B------:R-:W-:Y:S05]  /*3460*/  BSYNC B1 ;  /* 0x0000000000017941 */ /* 0x000fea0003800000 */
.L_x_45:
[----:B0----5:R-:W-:Y:S01]  /*3470*/  IMAD.U32 R10, R21, 0x10000, RZ ;  /* 0x00010000150a7824 */ /* 0x021fe200078e00ff */
        /* <DEDUP_REMOVED lines=9> */
.L_x_48:
[----:B------:R-:W-:Y:S05]  /*3510*/  BSYNC B1 ;  /* 0x0000000000017941 */ /* 0x000fea0003800000 */
.L_x_47:
        /* <DEDUP_REMOVED lines=9> */
.L_x_50:
[----:B------:R-:W-:Y:S05]  /*35b0*/  BSYNC B1 ;  /* 0x0000000000017941 */ /* 0x000fea0003800000 */
.L_x_49:
[----:B0----5:R-:W-:Y:S01]  /*35c0*/  IMAD.U32 R10, R21, 0x10000, RZ ;  /* 0x00010000150a7824 */ /* 0x021fe200078e00ff */
        /* <DEDUP_REMOVED lines=8> */
.L_x_52:
[----:B------:R-:W-:Y:S05]  /*3650*/  BSYNC B1 ;  /* 0x0000000000017941 */ /* 0x000fea0003800000 */
.L_x_51:
        /* <DEDUP_REMOVED lines=10> */
.L_x_54:
[----:B------:R-:W-:Y:S05]  /*3700*/  BSYNC B1 ;  /* 0x0000000000017941 */ /* 0x000fea0003800000 */
.L_x_53:
        /* <DEDUP_REMOVED lines=10> */
.L_x_56:
[----:B------:R-:W-:Y:S05]  /*37b0*/  BSYNC B1 ;  /* 0x0000000000017941 */ /* 0x000fea0003800000 */
.L_x_55:
        /* <DEDUP_REMOVED lines=9> */
.L_x_58:
[----:B------:R-:W-:Y:S05]  /*3850*/  BSYNC B1 ;  /* 0x0000000000017941 */ /* 0x000fea0003800000 */
.L_x_57:
        /* <DEDUP_REMOVED lines=9> */
.L_x_60:
[----:B------:R-:W-:Y:S05]  /*38f0*/  BSYNC B1 ;  /* 0x0000000000017941 */ /* 0x000fea0003800000 */
.L_x_59:
        /* <DEDUP_REMOVED lines=10> */
.L_x_62:
[----:B------:R-:W-:Y:S05]  /*39a0*/  BSYNC B1 ;  /* 0x0000000000017941 */ /* 0x000fea0003800000 */
.L_x_61:
        /* <DEDUP_REMOVED lines=10> */
.L_x_64:
[----:B------:R-:W-:Y:S05]  /*3a50*/  BSYNC B1 ;  /* 0x0000000000017941 */ /* 0x000fea0003800000 */
.L_x_63:
        /* <DEDUP_REMOVED lines=9> */
.L_x_66:
[----:B------:R-:W-:Y:S05]  /*3af0*/  BSYNC B1 ;  /* 0x0000000000017941 */ /* 0x000fea0003800000 */
.L_x_65:
        /* <DEDUP_REMOVED lines=9> */
.L_x_68:
[----:B------:R-:W-:Y:S05]  /*3b90*/  BSYNC B1 ;  /* 0x0000000000017941 */ /* 0x000fea0003800000 */
.L_x_67:
        /* <DEDUP_REMOVED lines=10> */
.L_x_70:
[----:B------:R-:W-:Y:S05]  /*3c40*/  BSYNC B1 ;  /* 0x0000000000017941 */ /* 0x000fea0003800000 */
.L_x_69:
        /* <DEDUP_REMOVED lines=10> */
.L_x_72:
[----:B------:R-:W-:Y:S05]  /*3cf0*/  BSYNC B1 ;  /* 0x0000000000017941 */ /* 0x000fea0003800000 */
.L_x_71:
        /* <DEDUP_REMOVED lines=9> */
.L_x_74:
[----:B------:R-:W-:Y:S05]  /*3d90*/  BSYNC B1 ;  /* 0x0000000000017941 */ /* 0x000fea0003800000 */
.L_x_73:
        /* <DEDUP_REMOVED lines=9> */
.L_x_76:
[----:B------:R-:W-:Y:S05]  /*3e30*/  BSYNC B1 ;  /* 0x0000000000017941 */ /* 0x000fea0003800000 */
.L_x_75:
        /* <DEDUP_REMOVED lines=10> */
.L_x_78:
[----:B------:R-:W-:Y:S05]  /*3ee0*/  BSYNC B1 ;  /* 0x0000000000017941 */ /* 0x000fea0003800000 */
.L_x_77:
        /* <DEDUP_REMOVED lines=10> */
.L_x_80:
[----:B------:R-:W-:Y:S05]  /*3f90*/  BSYNC B1 ;  /* 0x0000000000017941 */ /* 0x000fea0003800000 */
.L_x_79:
        /* <DEDUP_REMOVED lines=9> */
.L_x_82:
[----:B------:R-:W-:Y:S05]  /*4030*/  BSYNC B1 ;  /* 0x0000000000017941 */ /* 0x000fea0003800000 */
.L_x_81:
        /* <DEDUP_REMOVED lines=9> */
.L_x_84:
[----:B------:R-:W-:Y:S05]  /*40d0*/  BSYNC B1 ;  /* 0x0000000000017941 */ /* 0x000fea0003800000 */
.L_x_83:
        /* <DEDUP_REMOVED lines=10> */
.L_x_86:
[----:B------:R-:W-:Y:S05]  /*4180*/  BSYNC B1 ;  /* 0x0000000000017941 */ /* 0x000fea0003800000 */
.L_x_85:
        /* <DEDUP_REMOVED lines=10> */
.L_x_88:
[----:B------:R-:W-:Y:S05]  /*4230*/  BSYNC B1 ;  /* 0x0000000000017941 */ /* 0x000fea0003800000 */
.L_x_87:
        /* <DEDUP_REMOVED lines=9> */
.L_x_90:
[----:B------:R-:W-:Y:S05]  /*42d0*/  BSYNC B1 ;  /* 0x0000000000017941 */ /* 0x000fea0003800000 */
.L_x_89:
        /* <DEDUP_REMOVED lines=9> */
.L_x_92:
[----:B------:R-:W-:Y:S05]  /*4370*/  BSYNC B1 ;  /* 0x0000000000017941 */ /* 0x000fea0003800000 */
.L_x_91:
        /* <DEDUP_REMOVED lines=10> */
.L_x_94:
[----:B------:R-:W-:Y:S05]  /*4420*/  BSYNC B1 ;  /* 0x0000000000017941 */ /* 0x000fea0003800000 */
.L_x_93:
        /* <DEDUP_REMOVED lines=10> */
.L_x_96:
[----:B------:R-:W-:Y:S05]  /*44d0*/  BSYNC B1 ;  /* 0x0000000000017941 */ /* 0x000fea0003800000 */
.L_x_95:
        /* <DEDUP_REMOVED lines=9> */
.L_x_98:
[----:B------:R-:W-:Y:S05]  /*4570*/  BSYNC B1 ;  /* 0x0000000000017941 */ /* 0x000fea0003800000 */
.L_x_97:
        /* <DEDUP_REMOVED lines=9> */
.L_x_100:
[----:B------:R-:W-:Y:S05]  /*4610*/  BSYNC B1 ;  /* 0x0000000000017941 */ /* 0x000fea0003800000 */
.L_x_99:
        /* <DEDUP_REMOVED lines=10> */
.L_x_102:
[----:B------:R-:W-:Y:S05]  /*46c0*/  BSYNC B1 ;  /* 0x0000000000017941 */ /* 0x000fea0003800000 */
.L_x_101:
        /* <DEDUP_REMOVED lines=10> */
.L_x_104:
[----:B------:R-:W-:Y:S05]  /*4770*/  BSYNC B1 ;  /* 0x0000000000017941 */ /* 0x000fea0003800000 */
.L_x_103:
        /* <DEDUP_REMOVED lines=9> */
.L_x_106:
[----:B------:R-:W-:Y:S05]  /*4810*/  BSYNC B1 ;  /* 0x0000000000017941 */ /* 0x000fea0003800000 */
.L_x_105:
        /* <DEDUP_REMOVED lines=9> */
.L_x_108:
[----:B------:R-:W-:Y:S05]  /*48b0*/  BSYNC B1 ;  /* 0x0000000000017941 */ /* 0x000fea0003800000 */
.L_x_107:
        /* <DEDUP_REMOVED lines=10> */
.L_x_110:
[----:B------:R-:W-:Y:S05]  /*4960*/  BSYNC B1 ;  /* 0x0000000000017941 */ /* 0x000fea0003800000 */
.L_x_109:
        /* <DEDUP_REMOVED lines=10> */
.L_x_112:
[----:B------:R-:W-:Y:S05]  /*4a10*/  BSYNC B1 ;  /* 0x0000000000017941 */ /* 0x000fea0003800000 */
.L_x_111:
        /* <DEDUP_REMOVED lines=9> */
.L_x_114:
[----:B------:R-:W-:Y:S05]  /*4ab0*/  BSYNC B1 ;  /* 0x0000000000017941 */ /* 0x000fea0003800000 */
.L_x_113:
        /* <DEDUP_REMOVED lines=9> */
.L_x_116:
[----:B------:R-:W-:Y:S05]  /*4b50*/  BSYNC B1 ;  /* 0x0000000000017941 */ /* 0x000fea0003800000 */
.L_x_115:
        /* <DEDUP_REMOVED lines=10> */
.L_x_118:
[----:B------:R-:W-:Y:S05]  /*4c00*/  BSYNC B1 ;  /* 0x0000000000017941 */ /* 0x000fea0003800000 */
.L_x_117:
        /* <DEDUP_REMOVED lines=10> */
.L_x_120:
[----:B------:R-:W-:Y:S05]  /*4cb0*/  BSYNC B1 ;  /* 0x0000000000017941 */ /* 0x000fea0003800000 */
.L_x_119:
        /* <DEDUP_REMOVED lines=9> */
.L_x_122:
[----:B------:R-:W-:Y:S05]  /*4d50*/  BSYNC B1 ;  /* 0x0000000000017941 */ /* 0x000fea0003800000 */
.L_x_121:
        /* <DEDUP_REMOVED lines=9> */
.L_x_124:
[----:B------:R-:W-:Y:S05]  /*4df0*/  BSYNC B1 ;  /* 0x0000000000017941 */ /* 0x000fea0003800000 */
.L_x_123:
        /* <DEDUP_REMOVED lines=10> */
.L_x_126:
[----:B------:R-:W-:Y:S05]  /*4ea0*/  BSYNC B1 ;  /* 0x0000000000017941 */ /* 0x000fea0003800000 */
.L_x_125:
        /* <DEDUP_REMOVED lines=10> */
.L_x_128:
[----:B------:R-:W-:Y:S05]  /*4f50*/  BSYNC B1 ;  /* 0x0000000000017941 */ /* 0x000fea0003800000 */
.L_x_127:
        /* <DEDUP_REMOVED lines=9> */
.L_x_130:
[----:B------:R-:W-:Y:S05]  /*4ff0*/  BSYNC B1 ;  /* 0x0000000000017941 */ /* 0x000fea0003800000 */
.L_x_129:
        /* <DEDUP_REMOVED lines=9> */
.L_x_132:
[----:B------:R-:W-:Y:S05]  /*5090*/  BSYNC B1 ;  /* 0x0000000000017941 */ /* 0x000fea0003800000 */
.L_x_131:
        /* <DEDUP_REMOVED lines=10> */
.L_x_134:
[----:B------:R-:W-:Y:S05]  /*5140*/  BSYNC B1 ;  /* 0x0000000000017941 */ /* 0x000fea0003800000 */
.L_x_133:
        /* <DEDUP_REMOVED lines=10> */
.L_x_136:
[----:B------:R-:W-:Y:S05]  /*51f0*/  BSYNC B1 ;  /* 0x0000000000017941 */ /* 0x000fea0003800000 */
.L_x_135:
        /* <DEDUP_REMOVED lines=9> */
.L_x_138:
[----:B------:R-:W-:Y:S05]  /*5290*/  BSYNC B1 ;  /* 0x0000000000017941 */ /* 0x000fea0003800000 */
.L_x_137:
        /* <DEDUP_REMOVED lines=9> */
.L_x_140:
[----:B------:R-:W-:Y:S05]  /*5330*/  BSYNC B1 ;  /* 0x0000000000017941 */ /* 0x000fea0003800000 */
.L_x_139:
        /* <DEDUP_REMOVED lines=10> */
.L_x_142:
[----:B------:R-:W-:Y:S05]  /*53e0*/  BSYNC B1 ;  /* 0x0000000000017941 */ /* 0x000fea0003800000 */
.L_x_141:
        /* <DEDUP_REMOVED lines=10> */
.L_x_144:
[----:B------:R-:W-:Y:S05]  /*5490*/  BSYNC B1 ;  /* 0x0000000000017941 */ /* 0x000fea0003800000 */
.L_x_143:
        /* <DEDUP_REMOVED lines=9> */
.L_x_146:
[----:B------:R-:W-:Y:S05]  /*5530*/  BSYNC B1 ;  /* 0x0000000000017941 */ /* 0x000fea0003800000 */
.L_x_145:
        /* <DEDUP_REMOVED lines=9> */
.L_x_148:
[----:B------:R-:W-:Y:S05]  /*55d0*/  BSYNC B1 ;  /* 0x0000000000017941 */ /* 0x000fea0003800000 */
.L_x_147:
        /* <DEDUP_REMOVED lines=10> */
.L_x_150:
[----:B------:R-:W-:Y:S05]  /*5680*/  BSYNC B1 ;  /* 0x0000000000017941 */ /* 0x000fea0003800000 */
.L_x_149:
        /* <DEDUP_REMOVED lines=10> */
.L_x_152:
[----:B------:R-:W-:Y:S05]  /*5730*/  BSYNC B1 ;  /* 0x0000000000017941 */ /* 0x000fea0003800000 */
.L_x_151:
[----:B0---45:R-:W-:Y:S01]  /*5740*/  IMAD.U32 R2, R21, 0x10000, RZ ;  /* 0x0001000015027824 */ /* 0x031fe200078e00ff */
        /* <DEDUP_REMOVED lines=8> */
.L_x_154:
[----:B------:R-:W-:Y:S05]  /*57d0*/  BSYNC B1 ;  /* 0x0000000000017941 */ /* 0x000fea0003800000 */
.L_x_153:
[----:B0----5:R-:W-:Y:S01]  /*57e0*/  IMAD.U32 R2, R21, 0x10000, RZ ;  /* 0x0001000015027824 */ /* 0x021fe200078e00ff */
[----:B------:R-:W-:Y:S01]  /*57f0*/  ISETP.GT.AND P1, PT, R0, 0x8, P1 ;  /* 0x000000080000780c */ /* 0x000fe20000f24270 */
[----:B------:R-:W-:Y:S02]  /*5800*/  BSSY B1, `(.L_x_155) ;  /* 0x000000a000017945 */ /* 0x000fe40003800000 */
[----:B------:R-:W-:Y:S01]  /*5810*/  FMUL R3, R2, R23 ;  /* 0x0000001702037220 */ /* 0x000fe20000400000 */
[----:B------:R-:W-:-:S03]  /*5820*/  @P0 IMAD.MOV.U32 R2, RZ, RZ, R8 ;  /* 0x000000ffff020224 */ /* 0x000fc600078e0008 */
[----:B------:R-:W-:-:S05]  /*5830*/  FFMA R3, R86, R22, R3 ;  /* 0x0000001656037223 */ /* 0x000fca0000000003 */
[----:B------:R-:W-:-:S04]  /*5840*/  F2FP.BF16.F32.PACK_AB R3, RZ, R3 ;  /* 0x00000003ff03723e */ /* 0x000fc800000010ff */
[----:B------:R-:W-:Y:S01]  /*5850*/  PRMT R6, R3, 0x7610, R6 ;  /* 0x0000761003067816 */ /* 0x000fe20000000006 */
[----:B------:R-:W-:-:S05]  /*5860*/  @P0 IMAD.MOV.U32 R3, RZ, RZ, R9 ;  /* 0x000000ffff030224 */ /* 0x000fca00078e0009 */
[----:B------:R0:W-:Y:S01]  /*5870*/  @P0 STG.E.U16 desc[UR52][R2.64+0xf0], R6 ;  /* 0x0000f00602000986 */ /* 0x0001e2000c101534 */
[----:B------:R-:W-:Y:S05]  /*5880*/  @!P1 BRA `(.L_x_156) ;  /* 0x0000000000049947 */ /* 0x000fea0003800000 */
[----:B------:R0:W5:Y:S02]  /*5890*/  LDG.E.LTC128B.U16 R21, desc[UR52][R4.64+0xf2] ;  /* 0x0000f23404157981 */ /* 0x000164000c1e1520 */
.L_x_156:
[----:B------:R-:W-:Y:S05]  /*58a0*/  BSYNC B1 ;  /* 0x0000000000017941 */ /* 0x000fea0003800000 */
.L_x_155:
[----:B------:R-:W-:Y:S05]  /*58b0*/  @!P1 BRA `(.L_x_157) ;  /* 0x0000001000b09947 */ /* 0x000fea0003800000 */
[----:B-----5:R-:W-:-:S04]  /*58c0*/  IMAD.U32 R0, R21, 0x10000, RZ ;  /* 0x0001000015007824 */ /* 0x020fc800078e00ff */
[----:B------:R-:W-:-:S04]  /*58d0*/  FMUL R0, R0, R23 ;  /* 0x0000001700007220 */ /* 0x000fc80000400000 */
[----:B------:R-:W-:-:S05]  /*58e0*/  FFMA R0, R87, R22, R0 ;  /* 0x0000001657007223 */ /* 0x000fca0000000000 */
[----:B------:R-:W-:-:S05]  /*58f0*/  F2FP.BF16.F32.PACK_AB R0, RZ, R0 ;  /* 0x00000000ff00723e */ /* 0x000fca00000010ff */
[----:B------:R0:W-:Y:S01]  /*5900*/  STG.E.U16 desc[UR52][R8.64+0xf2], R0 ;  /* 0x0000f20008007986 */ /* 0x0001e2000c101534 */
[----:B------:R-:W-:Y:S05]  /*5910*/  BRA `(.L_x_157) ;  /* 0x0000001000987947 */ /* 0x000fea0003800000 */
.L_x_32:
[----:B------:R-:W-:Y:S01]  /*5920*/  ISETP.GT.AND P3, PT, R18, 0x1, PT ;  /* 0x000000011200780c */ /* 0x000fe20003f64270 */
[----:B------:R-:W-:Y:S01]  /*5930*/  ULDC.64 UR4, c[0x0][0x5c0] ;  /* 0x0001700000047ab9 */ /* 0x000fe20000000a00 */
[-C--:B------:R-:W-:Y:S01]  /*5940*/  FMUL R24, R24, R22.reuse ;  /* 0x0000001618187220 */ /* 0x080fe20000400000 */
[-C--:B------:R-:W-:Y:S01]  /*5950*/  FMUL R25, R25, R22.reuse ;  /* 0x0000001619197220 */ /* 0x080fe20000400000 */
[----:B------:R-:W-:Y:S01]  /*5960*/  ISETP.GT.AND P1, PT, R0, RZ, P3 ;  /* 0x000000ff0000720c */ /* 0x000fe20001f24270 */
[-C--:B------:R-:W-:Y:S01]  /*5970*/  FMUL R26, R26, R22.reuse ;  /* 0x000000161a1a7220 */ /* 0x080fe20000400000 */
[----:B------:R-:W-:Y:S01]  /*5980*/  LEA R2, P4, R20, UR4, 0x1 ;  /* 0x0000000414027c11 */ /* 0x000fe2000f8808ff */
[----:B------:R-:W-:Y:S01]  /*5990*/  FMUL R27, R27, R22 ;  /* 0x000000161b1b7220 */ /* 0x000fe20000400000 */
[----:B------:R-:W-:Y:S01]  /*59a0*/  F2FP.BF16.F32.PACK_AB R24, RZ, R24 ;  /* 0x00000018ff18723e */ /* 0x000fe200000010ff */
[-C--:B------:R-:W-:Y:S01]  /*59b0*/  FMUL R28, R28, R22.reuse ;  /* 0x000000161c1c7220 */ /* 0x080fe20000400000 */
[----:B------:R-:W-:Y:S01]  /*59c0*/  LEA.HI.X R3, R20, UR5, R7, 0x1, P4 ;  /* 0x0000000514037c11 */ /* 0x000fe2000a0f0c07 */
[-C--:B------:R-:W-:Y:S01]  /*59d0*/  FMUL R29, R29, R22.reuse ;  /* 0x000000161d1d7220 */ /* 0x080fe20000400000 */
[----:B------:R-:W-:Y:S01]  /*59e0*/  F2FP.BF16.F32.PACK_AB R25, RZ, R25 ;  /* 0x00000019ff19723e */ /* 0x000fe200000010ff */
[-C--:B------:R-:W-:Y:S01]  /*59f0*/  FMUL R30, R30, R22.reuse ;  /* 0x000000161e1e7220 */ /* 0x080fe20000400000 */
[----:B------:R-:W-:Y:S01]  /*5a00*/  SHF.L.U64.HI R5, R93, 0x1, R92 ;  /* 0x000000015d057819 */ /* 0x000fe2000001025c */
[----:B------:R-:W-:Y:S01]  /*5a10*/  @P2 STG.E.U16 desc[UR52][R2.64], R24 ;  /* 0x0000001802002986 */ /* 0x000fe2000c101534 */
[----:B------:R-:W-:Y:S01]  /*5a20*/  ISETP.GT.AND P2, PT, R0, 0x8, P0 ;  /* 0x000000080000780c */ /* 0x000fe20000744270 */
[----:B------:R-:W-:Y:S01]  /*5a30*/  FMUL R31, R31, R22 ;  /* 0x000000161f1f7220 */ /* 0x000fe20000400000 */
[----:B------:R-:W-:Y:S01]  /*5a40*/  LEA R4, P5, R93, R2, 0x1 ;  /* 0x000000025d047211 */ /* 0x000fe200078a08ff */
[----:B------:R-:W-:Y:S01]  /*5a50*/  @P1 STG.E.U16 desc[UR52][R2.64+0x2], R25 ;  /* 0x0000021902001986 */ /* 0x000fe2000c101534 */
[----:B------:R-:W-:Y:S01]  /*5a60*/  ISETP.GT.AND P1, PT, R18, 0x8, PT ;  /* 0x000000081200780c */ /* 0x000fe20003f24270 */
[-C--:B------:R-:W-:Y:S01]  /*5a70*/  FMUL R32, R32, R22.reuse ;  /* 0x0000001620207220 */ /* 0x080fe20000400000 */
[----:B------:R-:W-:Y:S01]  /*5a80*/  ISETP.GT.AND P3, PT, R0, 0x8, P3 ;  /* 0x000000080000780c */ /* 0x000fe20001f64270 */
[----:B------:R-:W-:Y:S01]  /*5a90*/  IMAD.X R5, R5, 0x1, R3, P5 ;  /* 0x0000000105057824 */ /* 0x000fe200028e0603 */
[----:B------:R-:W-:Y:S01]  /*5aa0*/  ISETP.GT.AND P0, PT, R18, 0x9, PT ;  /* 0x000000091200780c */ /* 0x000fe20003f04270 */
[-C--:B------:R-:W-:Y:S01]  /*5ab0*/  FMUL R33, R33, R22.reuse ;  /* 0x0000001621217220 */ /* 0x080fe20000400000 */
[----:B------:R-:W-:Y:S01]  /*5ac0*/  ISETP.GT.AND P4, PT, R0, RZ, P1 ;  /* 0x000000ff0000720c */ /* 0x000fe20000f84270 */
[-C--:B------:R-:W-:Y:S01]  /*5ad0*/  FMUL R34, R34, R22.reuse ;  /* 0x0000001622227220 */ /* 0x080fe20000400000 */
[----:B------:R-:W-:Y:S01]  /*5ae0*/  ISETP.GT.AND P5, PT, R0, RZ, P0 ;  /* 0x000000ff0000720c */ /* 0x000fe200007a4270 */
[----:B------:R-:W-:Y:S01]  /*5af0*/  FMUL R35, R35, R22 ;  /* 0x0000001623237220 */ /* 0x000fe20000400000 */
[----:B------:R-:W-:Y:S01]  /*5b00*/  F2FP.BF16.F32.PACK_AB R26, RZ, R26 ;  /* 0x0000001aff1a723e */ /* 0x000fe200000010ff */
[-C--:B------:R-:W-:Y:S01]  /*5b10*/  FMUL R36, R36, R22.reuse ;  /* 0x0000001624247220 */ /* 0x080fe20000400000 */
[----:B------:R-:W-:Y:S01]  /*5b20*/  F2FP.BF16.F32.PACK_AB R27, RZ, R27 ;  /* 0x0000001bff1b723e */ /* 0x000fe200000010ff */
[----:B------:R-:W-:Y:S01]  /*5b30*/  FMUL R37, R37, R22 ;  /* 0x0000001625257220 */ /* 0x000fe20000400000 */
[----:B------:R-:W-:Y:S01]  /*5b40*/  F2FP.BF16.F32.PACK_AB R28, RZ, R28 ;  /* 0x0000001cff1c723e */ /* 0x000fe200000010ff */
[----:B------:R-:W-:Y:S01]  /*5b50*/  @P2 STG.E.U16 desc[UR52][R4.64], R26 ;  /* 0x0000001a04002986 */ /* 0x000fe2000c101534 */
[----:B------:R-:W-:Y:S01]  /*5b60*/  ISETP.GT.AND P1, PT, R0, 0x8, P1 ;  /* 0x000000080000780c */ /* 0x000fe20000f24270 */
[-C--:B------:R-:W-:Y:S01]  /*5b70*/  FMUL R38, R38, R22.reuse ;  /* 0x0000001626267220 */ /* 0x080fe20000400000 */
[----:B------:R-:W-:Y:S01]  /*5b80*/  F2FP.BF16.F32.PACK_AB R29, RZ, R29 ;  /* 0x0000001dff1d723e */ /* 0x000fe200000010ff */
[----:B------:R-:W-:Y:S01]  /*5b90*/  @P3 STG.E.U16 desc[UR52][R4.64+0x2], R27 ;  /* 0x0000021b04003986 */ /* 0x000fe2000c101534 */
[----:B------:R-:W-:Y:S01]  /*5ba0*/  ISETP.GT.AND P3, PT, R18, 0x10, PT ;  /* 0x000000101200780c */ /* 0x000fe20003f64270 */
[-C--:B------:R-:W-:Y:S01]  /*5bb0*/  FMUL R39, R39, R22.reuse ;  /* 0x0000001627277220 */ /* 0x080fe20000400000 */
[----:B------:R-:W-:Y:S01]  /*5bc0*/  ISETP.GT.AND P2, PT, R0, 0x8, P0 ;  /* 0x000000080000780c */ /* 0x000fe20000744270 */
[----:B------:R-:W-:Y:S01]  /*5bd0*/  @P4 STG.E.U16 desc[UR52][R2.64+0x10], R28 ;  /* 0x0000101c02004986 */ /* 0x000fe2000c101534 */
[----:B------:R-:W-:Y:S01]  /*5be0*/  ISETP.GT.AND P0, PT, R18, 0x11, PT ;  /* 0x000000111200780c */ /* 0x000fe20003f04270 */
[-C--:B------:R-:W-:Y:S01]  /*5bf0*/  FMUL R40, R40, R22.reuse ;  /* 0x0000001628287220 */ /* 0x080fe20000400000 */
[C---:B------:R-:W-:Y:S01]  /*5c00*/  ISETP.GT.AND P4, PT, R0.reuse, RZ, P3 ;  /* 0x000000ff0000720c */ /* 0x040fe20001f84270 */
[----:B------:R-:W-:Y:S01]  /*5c10*/  @P5 STG.E.U16 desc[UR52][R2.64+0x12], R29 ;  /* 0x0000121d02005986 */ /* 0x000fe2000c101534 */
        /* <DEDUP_REMOVED lines=153> */
[----:B------:R-:W-:Y:S01]  /*65b0*/  FMUL R87, R87, R22 ;  /* 0x0000001657577220 */ /* 0x000fe20000400000 */
[----:B------:R-:W-:Y:S01]  /*65c0*/  ISETP.GT.AND P2, PT, R0, 0x8, P0 ;  /* 0x000000080000780c */ /* 0x000fe20000744270 */
[----:B------:R-:W-:Y:S01]  /*65d0*/  @P4 STG.E.U16 desc[UR52][R2.64+0x90], R60 ;  /* 0x0000903c02004986 */ /* 0x000fe2000c101534 */
[----:B------:R-:W-:-:S02]  /*65e0*/  ISETP.GT.AND P0, PT, R18, 0x51, PT ;  /* 0x000000511200780c */ /* 0x000fc40003f04270 */
[C---:B------:R-:W-:Y:S01]  /*65f0*/  ISETP.GT.AND P4, PT, R0.reuse, RZ, P3 ;  /* 0x000000ff0000720c */ /* 0x040fe20001f84270 */
[----:B------:R-:W-:Y:S01]  /*6600*/  @P5 STG.E.U16 desc[UR52][R2.64+0x92], R61 ;  /* 0x0000923d02005986 */ /* 0x000fe2000c101534 */
[C---:B------:R-:W-:Y:S02]  /*6610*/  ISETP.GT.AND P5, PT, R0.reuse, RZ, P0 ;  /* 0x000000ff0000720c */ /* 0x040fe400007a4270 */
[----:B------:R-:W-:Y:S02]  /*6620*/  F2FP.BF16.F32.PACK_AB R62, RZ, R62 ;  /* 0x0000003eff3e723e */ /* 0x000fe400000010ff */
[----:B------:R-:W-:Y:S02]  /*6630*/  F2FP.BF16.F32.PACK_AB R63, RZ, R63 ;  /* 0x0000003fff3f723e */ /* 0x000fe400000010ff */
[----:B------:R-:W-:Y:S01]  /*6640*/  F2FP.BF16.F32.PACK_AB R64, RZ, R64 ;  /* 0x00000040ff40723e */ /* 0x000fe200000010ff */
[----:B------:R-:W-:Y:S01]  /*6650*/  @P1 STG.E.U16 desc[UR52][R4.64+0x90], R62 ;  /* 0x0000903e04001986 */ /* 0x000fe2000c101534 */
[----:B------:R-:W-:-:S02]  /*6660*/  ISETP.GT.AND P1, PT, R0, 0x8, P3 ;  /* 0x000000080000780c */ /* 0x000fc40001f24270 */
[----:B------:R-:W-:Y:S01]  /*6670*/  F2FP.BF16.F32.PACK_AB R65, RZ, R65 ;  /* 0x00000041ff41723e */ /* 0x000fe200000010ff */
[----:B------:R-:W-:Y:S01]  /*6680*/  @P2 STG.E.U16 desc[UR52][R4.64+0x92], R63 ;  /* 0x0000923f04002986 */ /* 0x000fe2000c101534 */
[----:B------:R-:W-:Y:S02]  /*6690*/  ISETP.GT.AND P2, PT, R18, 0x58, PT ;  /* 0x000000581200780c */ /* 0x000fe40003f44270 */
[----:B------:R-:W-:Y:S01]  /*66a0*/  ISETP.GT.AND P0, PT, R0, 0x8, P0 ;  /* 0x000000080000780c */ /* 0x000fe20000704270 */
[----:B------:R-:W-:Y:S01]  /*66b0*/  @P4 STG.E.U16 desc[UR52][R2.64+0xa0], R64 ;  /* 0x0000a04002004986 */ /* 0x000fe2000c101534 */
[----:B------:R-:W-:Y:S02]  /*66c0*/  ISETP.GT.AND P3, PT, R18, 0x59, PT ;  /* 0x000000591200780c */ /* 0x000fe40003f64270 */
[C---:B------:R-:W-:Y:S01]  /*66d0*/  ISETP.GT.AND P4, PT, R0.reuse, RZ, P2 ;  /* 0x000000ff0000720c */ /* 0x040fe20001784270 */
[----:B------:R-:W-:Y:S01]  /*66e0*/  @P5 STG.E.U16 desc[UR52][R2.64+0xa2], R65 ;  /* 0x0000a24102005986 */ /* 0x000fe2000c101534 */
[----:B------:R-:W-:-:S02]  /*66f0*/  ISETP.GT.AND P5, PT, R0, RZ, P3 ;  /* 0x000000ff0000720c */ /* 0x000fc40001fa4270 */
[----:B------:R-:W-:Y:S02]  /*6700*/  F2FP.BF16.F32.PACK_AB R66, RZ, R66 ;  /* 0x00000042ff42723e */ /* 0x000fe400000010ff */
[----:B------:R-:W-:Y:S02]  /*6710*/  F2FP.BF16.F32.PACK_AB R67, RZ, R67 ;  /* 0x00000043ff43723e */ /* 0x000fe400000010ff */
[----:B------:R-:W-:Y:S01]  /*6720*/  F2FP.BF16.F32.PACK_AB R68, RZ, R68 ;  /* 0x00000044ff44723e */ /* 0x000fe200000010ff */
[----:B------:R-:W-:Y:S01]  /*6730*/  @P1 STG.E.U16 desc[UR52][R4.64+0xa0], R66 ;  /* 0x0000a04204001986 */ /* 0x000fe2000c101534 */
[C---:B------:R-:W-:Y:S02]  /*6740*/  ISETP.GT.AND P1, PT, R0.reuse, 0x8, P2 ;  /* 0x000000080000780c */ /* 0x040fe40001724270 */
[----:B------:R-:W-:Y:S01]  /*6750*/  F2FP.BF16.F32.PACK_AB R69, RZ, R69 ;  /* 0x00000045ff45723e */ /* 0x000fe200000010ff */
[----:B------:R-:W-:Y:S01]  /*6760*/  @P0 STG.E.U16 desc[UR52][R4.64+0xa2], R67 ;  /* 0x0000a24304000986 */ /* 0x000fe2000c101534 */
[----:B------:R-:W-:-:S02]  /*6770*/  ISETP.GT.AND P2, PT, R0, 0x8, P3 ;  /* 0x000000080000780c */ /* 0x000fc40001f44270 */
[C---:B------:R-:W-:Y:S01]  /*6780*/  ISETP.GT.AND P3, PT, R18.reuse, 0x60, PT ;  /* 0x000000601200780c */ /* 0x040fe20003f64270 */
[----:B------:R-:W-:Y:S01]  /*6790*/  @P4 STG.E.U16 desc[UR52][R2.64+0xb0], R68 ;  /* 0x0000b04402004986 */ /* 0x000fe2000c101534 */
[----:B------:R-:W-:Y:S02]  /*67a0*/  ISETP.GT.AND P0, PT, R18, 0x61, PT ;  /* 0x000000611200780c */ /* 0x000fe40003f04270 */
[C---:B------:R-:W-:Y:S01]  /*67b0*/  ISETP.GT.AND P4, PT, R0.reuse, RZ, P3 ;  /* 0x000000ff0000720c */ /* 0x040fe20001f84270 */
[----:B------:R-:W-:Y:S01]  /*67c0*/  @P5 STG.E.U16 desc[UR52][R2.64+0xb2], R69 ;  /* 0x0000b24502005986 */ /* 0x000fe2000c101534 */
[----:B------:R-:W-:Y:S02]  /*67d0*/  ISETP.GT.AND P5, PT, R0, RZ, P0 ;  /* 0x000000ff0000720c */ /* 0x000fe400007a4270 */
[----:B------:R-:W-:Y:S02]  /*67e0*/  F2FP.BF16.F32.PACK_AB R70, RZ, R70 ;  /* 0x00000046ff46723e */ /* 0x000fe400000010ff */
[----:B------:R-:W-:-:S02]  /*67f0*/  F2FP.BF16.F32.PACK_AB R71, RZ, R71 ;  /* 0x00000047ff47723e */ /* 0x000fc400000010ff */
[----:B------:R-:W-:Y:S01]  /*6800*/  F2FP.BF16.F32.PACK_AB R72, RZ, R72 ;  /* 0x00000048ff48723e */ /* 0x000fe200000010ff */
[----:B------:R-:W-:Y:S01]  /*6810*/  @P1 STG.E.U16 desc[UR52][R4.64+0xb0], R70 ;  /* 0x0000b04604001986 */ /* 0x000fe2000c101534 */
[----:B------:R-:W-:Y:S02]  /*6820*/  F2FP.BF16.F32.PACK_AB R73, RZ, R73 ;  /* 0x00000049ff49723e */ /* 0x000fe400000010ff */
[C---:B------:R-:W-:Y:S01]  /*6830*/  ISETP.GT.AND P1, PT, R0.reuse, 0x8, P3 ;  /* 0x000000080000780c */ /* 0x040fe20001f24270 */
[----:B------:R-:W-:Y:S01]  /*6840*/  @P2 STG.E.U16 desc[UR52][R4.64+0xb2], R71 ;  /* 0x0000b24704002986 */ /* 0x000fe2000c101534 */
[----:B------:R-:W-:Y:S02]  /*6850*/  ISETP.GT.AND P0, PT, R0, 0x8, P0 ;  /* 0x000000080000780c */ /* 0x000fe40000704270 */
[----:B------:R-:W-:Y:S01]  /*6860*/  F2FP.BF16.F32.PACK_AB R74, RZ, R74 ;  /* 0x0000004aff4a723e */ /* 0x000fe200000010ff */
[----:B------:R-:W-:Y:S01]  /*6870*/  @P4 STG.E.U16 desc[UR52][R2.64+0xc0], R72 ;  /* 0x0000c04802004986 */ /* 0x000fe2000c101534 */
[----:B------:R-:W-:-:S02]  /*6880*/  ISETP.GT.AND P4, PT, R18, 0x68, PT ;  /* 0x000000681200780c */ /* 0x000fc40003f84270 */
[----:B------:R-:W-:Y:S01]  /*6890*/  F2FP.BF16.F32.PACK_AB R75, RZ, R75 ;  /* 0x0000004bff4b723e */ /* 0x000fe200000010ff */
[----:B------:R-:W-:Y:S01]  /*68a0*/  @P5 STG.E.U16 desc[UR52][R2.64+0xc2], R73 ;  /* 0x0000c24902005986 */ /* 0x000fe2000c101534 */
[----:B------:R-:W-:Y:S02]  /*68b0*/  ISETP.GT.AND P5, PT, R18, 0x69, PT ;  /* 0x000000691200780c */ /* 0x000fe40003fa4270 */
[C---:B------:R-:W-:Y:S01]  /*68c0*/  ISETP.GT.AND P2, PT, R0.reuse, RZ, P4 ;  /* 0x000000ff0000720c */ /* 0x040fe20002744270 */
[----:B------:R-:W-:Y:S01]  /*68d0*/  @P1 STG.E.U16 desc[UR52][R4.64+0xc0], R74 ;  /* 0x0000c04a04001986 */ /* 0x000fe2000c101534 */
[----:B------:R-:W-:Y:S02]  /*68e0*/  ISETP.GT.AND P6, PT, R0, RZ, P5 ;  /* 0x000000ff0000720c */ /* 0x000fe40002fc4270 */
[----:B------:R-:W-:Y:S01]  /*68f0*/  F2FP.BF16.F32.PACK_AB R76, RZ, R76 ;  /* 0x0000004cff4c723e */ /* 0x000fe200000010ff */
[----:B------:R-:W-:Y:S01]  /*6900*/  @P0 STG.E.U16 desc[UR52][R4.64+0xc2], R75 ;  /* 0x0000c24b04000986 */ /* 0x000fe2000c101534 */
[----:B------:R-:W-:-:S02]  /*6910*/  F2FP.BF16.F32.PACK_AB R77, RZ, R77 ;  /* 0x0000004dff4d723e */ /* 0x000fc400000010ff */
[----:B------:R-:W-:Y:S02]  /*6920*/  ISETP.GT.AND P3, PT, R18, 0x70, PT ;  /* 0x000000701200780c */ /* 0x000fe40003f64270 */
[----:B------:R-:W-:Y:S02]  /*6930*/  ISETP.GT.AND P4, PT, R0, 0x8, P4 ;  /* 0x000000080000780c */ /* 0x000fe40002784270 */
[----:B------:R-:W-:Y:S01]  /*6940*/  F2FP.BF16.F32.PACK_AB R78, RZ, R78 ;  /* 0x0000004eff4e723e */ /* 0x000fe200000010ff */
[----:B------:R-:W-:Y:S01]  /*6950*/  @P2 STG.E.U16 desc[UR52][R2.64+0xd0], R76 ;  /* 0x0000d04c02002986 */ /* 0x000fe2000c101534 */
[----:B------:R-:W-:Y:S02]  /*6960*/  ISETP.GT.AND P2, PT, R18, 0x71, PT ;  /* 0x000000711200780c */ /* 0x000fe40003f44270 */
[----:B------:R-:W-:Y:S01]  /*6970*/  F2FP.BF16.F32.PACK_AB R79, RZ, R79 ;  /* 0x0000004fff4f723e */ /* 0x000fe200000010ff */
[----:B------:R-:W-:Y:S01]  /*6980*/  @P6 STG.E.U16 desc[UR52][R2.64+0xd2], R77 ;  /* 0x0000d24d02006986 */ /* 0x000fe2000c101534 */
[----:B------:R-:W-:-:S02]  /*6990*/  ISETP.GT.AND P6, PT, R0, 0x8, P5 ;  /* 0x000000080000780c */ /* 0x000fc40002fc4270 */
[----:B------:R-:W-:Y:S02]  /*69a0*/  ISETP.GT.AND P5, PT, R0, RZ, P3 ;  /* 0x000000ff0000720c */ /* 0x000fe40001fa4270 */
[----:B------:R-:W-:Y:S01]  /*69b0*/  F2FP.BF16.F32.PACK_AB R80, RZ, R80 ;  /* 0x00000050ff50723e */ /* 0x000fe200000010ff */
[----:B------:R-:W-:Y:S01]  /*69c0*/  @P4 STG.E.U16 desc[UR52][R4.64+0xd0], R78 ;  /* 0x0000d04e04004986 */ /* 0x000fe2000c101534 */
[C---:B------:R-:W-:Y:S02]  /*69d0*/  ISETP.GT.AND P1, PT, R18.reuse, 0x78, PT ;  /* 0x000000781200780c */ /* 0x040fe40003f24270 */
[----:B------:R-:W-:Y:S02]  /*69e0*/  ISETP.GT.AND P0, PT, R18, 0x79, PT ;  /* 0x000000791200780c */ /* 0x000fe40003f04270 */
[C---:B------:R-:W-:Y:S02]  /*69f0*/  ISETP.GT.AND P4, PT, R0.reuse, RZ, P2 ;  /* 0x000000ff0000720c */ /* 0x040fe40001784270 */
[C---:B------:R-:W-:Y:S01]  /*6a00*/  ISETP.GT.AND P3, PT, R0.reuse, 0x8, P3 ;  /* 0x000000080000780c */ /* 0x040fe20001f64270 */
[----:B------:R-:W-:Y:S01]  /*6a10*/  @P6 STG.E.U16 desc[UR52][R4.64+0xd2], R79 ;  /* 0x0000d24f04006986 */ /* 0x000fe2000c101534 */
[----:B------:R-:W-:-:S02]  /*6a20*/  ISETP.GT.AND P2, PT, R0, 0x8, P2 ;  /* 0x000000080000780c */ /* 0x000fc40001744270 */
[C---:B------:R-:W-:Y:S01]  /*6a30*/  ISETP.GT.AND P6, PT, R0.reuse, RZ, P0 ;  /* 0x000000ff0000720c */ /* 0x040fe200007c4270 */
[----:B------:R-:W-:Y:S01]  /*6a40*/  @P5 STG.E.U16 desc[UR52][R2.64+0xe0], R80 ;  /* 0x0000e05002005986 */ /* 0x000fe2000c101534 */
[C---:B------:R-:W-:Y:S02]  /*6a50*/  ISETP.GT.AND P5, PT, R0.reuse, RZ, P1 ;  /* 0x000000ff0000720c */ /* 0x040fe40000fa4270 */
[C---:B------:R-:W-:Y:S02]  /*6a60*/  ISETP.GT.AND P1, PT, R0.reuse, 0x8, P1 ;  /* 0x000000080000780c */ /* 0x040fe40000f24270 */
[----:B------:R-:W-:Y:S02]  /*6a70*/  F2FP.BF16.F32.PACK_AB R81, RZ, R81 ;  /* 0x00000051ff51723e */ /* 0x000fe400000010ff */
[----:B------:R-:W-:Y:S02]  /*6a80*/  F2FP.BF16.F32.PACK_AB R82, RZ, R82 ;  /* 0x00000052ff52723e */ /* 0x000fe400000010ff */
[----:B------:R-:W-:Y:S01]  /*6a90*/  F2FP.BF16.F32.PACK_AB R83, RZ, R83 ;  /* 0x00000053ff53723e */ /* 0x000fe200000010ff */
[----:B------:R-:W-:Y:S01]  /*6aa0*/  @P4 STG.E.U16 desc[UR52][R2.64+0xe2], R81 ;  /* 0x0000e25102004986 */ /* 0x000fe2000c101534 */
[----:B------:R-:W-:-:S02]  /*6ab0*/  ISETP.GT.AND P0, PT, R0, 0x8, P0 ;  /* 0x000000080000780c */ /* 0x000fc40000704270 */
[----:B------:R-:W-:Y:S01]  /*6ac0*/  F2FP.BF16.F32.PACK_AB R84, RZ, R84 ;  /* 0x00000054ff54723e */ /* 0x000fe200000010ff */
[----:B------:R-:W-:Y:S01]  /*6ad0*/  @P3 STG.E.U16 desc[UR52][R4.64+0xe0], R82 ;  /* 0x0000e05204003986 */ /* 0x000fe2000c101534 */
[----:B------:R-:W-:Y:S02]  /*6ae0*/  F2FP.BF16.F32.PACK_AB R85, RZ, R85 ;  /* 0x00000055ff55723e */ /* 0x000fe400000010ff */
[----:B------:R-:W-:Y:S01]  /*6af0*/  F2FP.BF16.F32.PACK_AB R86, RZ, R86 ;  /* 0x00000056ff56723e */ /* 0x000fe200000010ff */
[----:B------:R-:W-:Y:S01]  /*6b00*/  @P2 STG.E.U16 desc[UR52][R4.64+0xe2], R83 ;  /* 0x0000e25304002986 */ /* 0x000fe2000c101534 */
[----:B------:R-:W-:-:S03]  /*6b10*/  F2FP.BF16.F32.PACK_AB R87, RZ, R87 ;  /* 0x00000057ff57723e */ /* 0x000fc600000010ff */
[----:B------:R-:W-:Y:S04]  /*6b20*/  @P5 STG.E.U16 desc[UR52][R2.64+0xf0], R84 ;  /* 0x0000f05402005986 */ /* 0x000fe8000c101534 */
[----:B------:R0:W-:Y:S02]  /*6b30*/  @P6 STG.E.U16 desc[UR52][R2.64+0xf2], R85 ;  /* 0x0000f25502006986 */ /* 0x0001e4000c101534 */
[----:B0-----:R-:W-:Y:S02]  /*6b40*/  @P1 IMAD.MOV.U32 R2, RZ, RZ, R4 ;  /* 0x000000ffff021224 */ /* 0x001fe400078e0004 */
[----:B------:R-:W-:-:S05]  /*6b50*/  @P1 IMAD.MOV.U32 R3, RZ, RZ, R5 ;  /* 0x000000ffff031224 */ /* 0x000fca00078e0005 */
[----:B------:R0:W-:Y:S04]  /*6b60*/  @P1 STG.E.U16 desc[UR52][R2.64+0xf0], R86 ;  /* 0x0000f05602001986 */ /* 0x0001e8000c101534 */
[----:B------:R0:W-:Y:S02]  /*6b70*/  @P0 STG.E.U16 desc[UR52][R4.64+0xf2], R87 ;  /* 0x0000f25704000986 */ /* 0x0001e4000c101534 */
.L_x_157:
[----:B------:R-:W-:Y:S05]  /*6b80*/  BSYNC B0 ;  /* 0x0000000000007941 */ /* 0x000fea0003800000 */
.L_x_31:
[----:B0-----:R-:W-:Y:S01]  /*6b90*/  IMAD.U32 R2, RZ, RZ, UR54 ;  /* 0x00000036ff027e24 */ /* 0x001fe2000f8e00ff */
[----:B------:R-:W-:Y:S01]  /*6ba0*/  ULDC.64 UR4, c[0x0][0x650] ;  /* 0x0001940000047ab9 */ /* 0x000fe20000000a00 */
[----:B------:R-:W-:Y:S01]  /*6bb0*/  IMAD.U32 R3, RZ, RZ, UR55 ;  /* 0x00000037ff037e24 */ /* 0x000fe2000f8e00ff */
[----:B------:R0:W-:Y:S01]  /*6bc0*/  SYNCS.ARRIVE.TRANS64.A1T0 RZ, [R96+UR50], RZ ;  /* 0x000000ff60ff79a7 */ /* 0x0001e20008100032 */
[----:B------:R-:W-:Y:S01]  /*6bd0*/  PRMT R0, RZ, 0x7610, R0 ;  /* 0x00007610ff007816 */ /* 0x000fe20000000000 */
[----:B------:R-:W-:Y:S01]  /*6be0*/  IMAD.MOV.U32 R18, RZ, RZ, -0x1 ;  /* 0xffffffffff127424 */ /* 0x000fe200078e00ff */
[----:B------:R-:W-:Y:S01]  /*6bf0*/  LEA R16, P0, R2, R16, 0x1 ;  /* 0x0000001002107211 */ /* 0x000fe200078008ff */
[----:B------:R-:W-:Y:S02]  /*6c00*/  IMAD.MOV.U32 R2, RZ, RZ, -0x1 ;  /* 0xffffffffff027424 */ /* 0x000fe400078e00ff */
[----:B------:R-:W-:Y:S01]  /*6c10*/  IMAD.MOV.U32 R19, RZ, RZ, -0x1 ;  /* 0xffffffffff137424 */ /* 0x000fe200078e00ff */
[----:B------:R-:W-:-:S02]  /*6c20*/  IADD3.X R17, R17, UR36, RZ, P0, !PT ;  /* 0x0000002411117c10 */ /* 0x000fc400087fe4ff */
[----:B------:R-:W-:-:S04]  /*6c30*/  ISETP.GE.U32.AND P0, PT, R16, UR4, PT ;  /* 0x0000000410007c0c */ /* 0x000fc8000bf06070 */
[----:B------:R-:W-:-:S13]  /*6c40*/  ISETP.GE.U32.AND.EX P0, PT, R17, UR5, PT, P0 ;  /* 0x0000000511007c0c */ /* 0x000fda000bf06100 */
[----:B0-----:R-:W-:Y:S05]  /*6c50*/  @P0 BRA `(.L_x_158) ;  /* 0x0000000400700947 */ /* 0x001fea0003800000 */
[----:B------:R-:W0:Y:S01]  /*6c60*/  S2UR UR7, SR_CTAID.X ;  /* 0x00000000000779c3 */ /* 0x000e220000002500 */
[----:B------:R-:W-:Y:S01]  /*6c70*/  ULDC.64 UR4, c[0x0][0x628] ;  /* 0x00018a0000047ab9 */ /* 0x000fe20000000a00 */
[----:B------:R-:W-:Y:S01]  /*6c80*/  ULDC UR6, c[0x0][0x150] ;  /* 0x0000540000067ab9 */ /* 0x000fe20000000800 */
[----:B------:R-:W-:Y:S01]  /*6c90*/  ISETP.NE.U32.AND P0, PT, RZ, UR4, PT ;  /* 0x00000004ff007c0c */ /* 0x000fe2000bf05070 */
[----:B------:R-:W-:Y:S01]  /*6ca0*/  ULDC UR15, c[0x0][0x630] ;  /* 0x00018c00000f7ab9 */ /* 0x000fe20000000800 */
[C---:B------:R-:W-:Y:S02]  /*6cb0*/  R2UR UR17, R16.reuse ;  /* 0x00000000101172ca */ /* 0x040fe400000e0000 */
[----:B------:R-:W-:Y:S01]  /*6cc0*/  ISETP.NE.AND.EX P0, PT, RZ, UR5, PT, P0 ;  /* 0x00000005ff007c0c */ /* 0x000fe2000bf05300 */
[----:B------:R-:W1:Y:S01]  /*6cd0*/  S2UR UR16, SR_CTAID.Y ;  /* 0x00000000001079c3 */ /* 0x000e620000002600 */
[----:B------:R-:W-:Y:S02]  /*6ce0*/  R2UR UR12, R16 ;  /* 0x00000000100c72ca */ /* 0x000fe400000e0000 */
[----:B------:R-:W-:-:S02]  /*6cf0*/  R2UR UR13, R17 ;  /* 0x00000000110d72ca */ /* 0x000fc400000e0000 */
[----:B0-----:R-:W-:-:S05]  /*6d00*/  I2FP.F32.U32 R0, UR7 ;  /* 0x0000000700007c45 */ /* 0x001fca0008201000 */
[----:B------:R-:W-:Y:S01]  /*6d10*/  FMUL R0, R0, UR6 ;  /* 0x0000000600007c20 */ /* 0x000fe20008400000 */
[----:B------:R-:W-:Y:S01]  /*6d20*/  ULDC UR6, c[0x0][0x154] ;  /* 0x0000550000067ab9 */ /* 0x000fe20000000800 */
[----:B-1----:R-:W-:-:S04]  /*6d30*/  I2FP.F32.U32 R2, UR16 ;  /* 0x0000001000027c45 */ /* 0x002fc80008201000 */
[----:B------:R-:W0:Y:S01]  /*6d40*/  F2I.U32.TRUNC.NTZ R0, R0 ;  /* 0x0000000000007305 */ /* 0x000e22000020f000 */
[----:B------:R-:W-:Y:S01]  /*6d50*/  FMUL R2, R2, UR6 ;  /* 0x0000000602027c20 */ /* 0x000fe20008400000 */
[----:B------:R-:W-:Y:S06]  /*6d60*/  @!P0 BRA `(.L_x_159) ;  /* 0x0000000000308947 */ /* 0x000fec0003800000 */
        /* <DEDUP_REMOVED lines=12> */
.L_x_159:
[----:B------:R-:W-:Y:S01]  /*6e30*/  USHF.R.U64 UR6, UR12, UR15, UR13 ;  /* 0x0000000f0c067299 */ /* 0x000fe2000800120d */
[----:B------:R-:W-:Y:S01]  /*6e40*/  R2UR UR5, R17 ;  /* 0x00000000110572ca */ /* 0x000fe200000e0000 */
[----:B------:R-:W-:Y:S01]  /*6e50*/  USHF.R.U32.HI UR4, URZ, UR15, UR13 ;  /* 0x0000000f3f047299 */ /* 0x000fe2000801160d */
[----:B------:R-:W1:Y:S01]  /*6e60*/  F2I.U32.TRUNC.NTZ R2, R2 ;  /* 0x0000000200027305 */ /* 0x000e62000020f000 */
[----:B------:R-:W-:Y:S01]  /*6e70*/  UIADD3 UR9, UP0, URZ, -UR6, URZ ;  /* 0x800000063f097290 */ /* 0x000fe2000ff1e03f */
[----:B------:R-:W-:Y:S01]  /*6e80*/  ULDC.64 UR10, c[0x0][0x620] ;  /* 0x00018800000a7ab9 */ /* 0x000fe20000000a00 */
[----:B------:R-:W-:Y:S02]  /*6e90*/  ULDC UR14, c[0x0][0x608] ;  /* 0x00018200000e7ab9 */ /* 0x000fe40000000800 */
[----:B------:R-:W-:Y:S01]  /*6ea0*/  UIADD3.X UR4, URZ, ~UR4, URZ, UP0, !UPT ;  /* 0x800000043f047290 */ /* 0x000fe200087fe43f */
[----:B------:R-:W-:Y:S01]  /*6eb0*/  ULDC UR15, c[0x0][0x658] ;  /* 0x00019600000f7ab9 */ /* 0x000fe20000000800 */
[----:B------:R-:W-:-:S02]  /*6ec0*/  ULDC UR12, c[0x0][0x144] ;  /* 0x00005100000c7ab9 */ /* 0x000fc40000000800 */
[----:B------:R-:W-:Y:S01]  /*6ed0*/  UIMAD UR8, UR4, UR10, URZ ;  /* 0x0000000a040872a4 */ /* 0x000fe2000f8e023f */
[----:B------:R-:W-:Y:S02]  /*6ee0*/  ULDC UR22, c[0x0][0x148] ;  /* 0x0000520000167ab9 */ /* 0x000fe40000000800 */
[----:B------:R-:W-:Y:S01]  /*6ef0*/  UMOV UR4, UR17 ;  /* 0x0000001100047c82 */ /* 0x000fe20008000000 */
[----:B------:R-:W-:Y:S02]  /*6f00*/  UIMAD UR8, UR9, UR11, UR8 ;  /* 0x0000000b090872a4 */ /* 0x000fe4000f8e0208 */
[----:B------:R-:W-:Y:S01]  /*6f10*/  UIMAD.WIDE.U32 UR4, UR9, UR10, UR4 ;  /* 0x0000000a090472a5 */ /* 0x000fe2000f8e0004 */
[----:B0-----:R-:W-:Y:S01]  /*6f20*/  R2UR UR9, R0 ;  /* 0x00000000000972ca */ /* 0x001fe200000e0000 */
[----:B------:R-:W-:Y:S01]  /*6f30*/  ULDC UR20, c[0x0][0x648] ;  /* 0x0001920000147ab9 */ /* 0x000fe20000000800 */
[----:B-1----:R-:W-:Y:S01]  /*6f40*/  R2UR UR13, R2 ;  /* 0x00000000020d72ca */ /* 0x002fe200000e0000 */
[----:B------:R-:W-:Y:S01]  /*6f50*/  UIADD3 UR8, UR5, UR8, URZ ;  /* 0x0000000805087290 */ /* 0x000fe2000fffe03f */
[----:B------:R-:W-:-:S02]  /*6f60*/  ULDC UR21, c[0x0][0x638] ;  /* 0x00018e0000157ab9 */ /* 0x000fc40000000800 */
[----:B------:R-:W-:Y:S02]  /*6f70*/  ULDC UR5, c[0x0][0x618] ;  /* 0x0001860000057ab9 */ /* 0x000fe40000000800 */
[----:B------:R-:W-:Y:S02]  /*6f80*/  USHF.R.U64 UR10, UR4, UR5, UR8 ;  /* 0x00000005040a7299 */ /* 0x000fe40008001208 */
[----:B------:R-:W-:-:S03]  /*6f90*/  USHF.R.U32.HI UR8, URZ, UR5, UR8 ;  /* 0x000000053f087299 */ /* 0x000fc60008011608 */
[----:B------:R-:W-:Y:S01]  /*6fa0*/  ULDC.64 UR4, c[0x0][0x640] ;  /* 0x0001900000047ab9 */ /* 0x000fe20000000a00 */
[----:B------:R-:W-:Y:S01]  /*6fb0*/  USHF.R.U64 UR11, UR10, UR14, UR8 ;  /* 0x0000000e0a0b7299 */ /* 0x000fe20008001208 */
[----:B------:R-:W-:Y:S01]  /*6fc0*/  ISETP.NE.U32.AND P0, PT, RZ, UR4, PT ;  /* 0x00000004ff007c0c */ /* 0x000fe2000bf05070 */
[----:B------:R-:W-:Y:S02]  /*6fd0*/  USHF.R.U32.HI UR8, URZ, UR14, UR8 ;  /* 0x0000000e3f087299 */ /* 0x000fe40008011608 */
[----:B------:R-:W-:Y:S01]  /*6fe0*/  UIADD3 UR9, -UR9, URZ, URZ ;  /* 0x0000003f09097290 */ /* 0x000fe2000fffe13f */
[----:B------:R-:W-:Y:S01]  /*6ff0*/  ISETP.NE.AND.EX P0, PT, RZ, UR5, PT, P0 ;  /* 0x00000005ff007c0c */ /* 0x000fe2000bf05300 */
[----:B------:R-:W-:Y:S02]  /*7000*/  USHF.R.U64 UR17, UR11, UR15, UR8 ;  /* 0x0000000f0b117299 */ /* 0x000fe40008001208 */
[----:B------:R-:W-:Y:S02]  /*7010*/  UIADD3 UR18, -UR13, URZ, URZ ;  /* 0x0000003f0d127290 */ /* 0x000fe4000fffe13f */
[----:B------:R-:W-:-:S02]  /*7020*/  USHF.R.U32.HI UR15, URZ, UR15, UR8 ;  /* 0x0000000f3f0f7299 */ /* 0x000fc40008011608 */
[----:B------:R-:W-:Y:S01]  /*7030*/  UIMAD UR19, UR12, UR9, UR7 ;  /* 0x000000090c1372a4 */ /* 0x000fe2000f8e0207 */
[----:B------:R-:W-:-:S05]  /*7040*/  UMOV UR14, UR17 ;  /* 0x00000011000e7c82 */ /* 0x000fca0008000000 */
[----:B------:R-:W-:Y:S06]  /*7050*/  @!P0 BRA `(.L_x_160) ;  /* 0x0000000000288947 */ /* 0x000fec0003800000 */
        /* <DEDUP_REMOVED lines=10> */
.L_x_160:
        /* <DEDUP_REMOVED lines=9> */
[----:B------:R-:W-:Y:S01]  /*7190*/  UIMAD UR5, UR7, UR21, UR17 ;  /* 0x00000015070572a4 */ /* 0x000fe2000f8e0211 */
[----:B------:R-:W-:Y:S02]  /*71a0*/  ULDC UR8, c[0x0][0x600] ;  /* 0x0001800000087ab9 */ /* 0x000fe40000000800 */
[----:B------:R-:W-:Y:S01]  /*71b0*/  ULDC UR7, c[0x0][0x610] ;  /* 0x0001840000077ab9 */ /* 0x000fe20000000800 */
[----:B------:R-:W-:Y:S02]  /*71c0*/  UIMAD UR5, UR5, UR8, UR10 ;  /* 0x00000008050572a4 */ /* 0x000fe4000f8e020a */
[----:B------:R-:W-:-:S04]  /*71d0*/  UIMAD UR4, UR4, UR7, UR19 ;  /* 0x00000007040472a4 */ /* 0x000fc8000f8e0213 */
[----:B------:R-:W-:Y:S02]  /*71e0*/  USEL UR7, UR5, UR4, !UP0 ;  /* 0x0000000405077287 */ /* 0x000fe4000c000000 */
[----:B------:R-:W-:-:S04]  /*71f0*/  USEL UR4, UR4, UR5, !UP0 ;  /* 0x0000000504047287 */ /* 0x000fc8000c000000 */
[----:B------:R-:W-:Y:S02]  /*7200*/  IMAD.U32 R2, RZ, RZ, UR7 ;  /* 0x00000007ff027e24 */ /* 0x000fe4000f8e00ff */
[----:B------:R-:W-:-:S07]  /*7210*/  IMAD.U32 R18, RZ, RZ, UR4 ;  /* 0x00000004ff127e24 */ /* 0x000fce000f8e00ff */
.L_x_158:
[----:B------:R-:W-:Y:S01]  /*7220*/  ULEA UR5, UR38, UR44, 0x1 ;  /* 0x0000002c26057291 */ /* 0x000fe2000f8e083f */
[----:B------:R-:W-:Y:S01]  /*7230*/  LOP3.LUT P0, RZ, R0, 0xff, RZ, 0xc0, !PT ;  /* 0x000000ff00ff7812 */ /* 0x000fe2000780c0ff */
[----:B------:R-:W-:Y:S01]  /*7240*/  ULOP3.LUT UR44, UR44, 0x1, URZ, 0xc0, !UPT ;  /* 0x000000012c2c7892 */ /* 0x000fe2000f8ec03f */
[----:B------:R-:W-:Y:S01]  /*7250*/  LOP3.LUT R98, R98, 0x1, RZ, 0x3c, !PT ;  /* 0x0000000162627812 */ /* 0x000fe200078e3cff */
[----:B------:R-:W-:Y:S02]  /*7260*/  USHF.R.U32.HI UR4, URZ, 0x1, UR5 ;  /* 0x000000013f047899 */ /* 0x000fe40008011605 */
[----:B------:R-:W-:Y:S02]  /*7270*/  UISETP.GT.U32.AND UP0, UPT, UR5, 0x1, UPT ;  /* 0x000000010500788c */ /* 0x000fe4000bf04070 */
[----:B------:R-:W-:Y:S02]  /*7280*/  ULOP3.LUT UR4, UR4, 0x1, URZ, 0xc0, !UPT ;  /* 0x0000000104047892 */ /* 0x000fe4000f8ec03f */
[----:B------:R-:W-:-:S02]  /*7290*/  UISETP.LT.U32.AND UP0, UPT, UR41, 0x1ff, UP0 ;  /* 0x000001ff2900788c */ /* 0x000fc40008701070 */
[----:B------:R-:W-:Y:S02]  /*72a0*/  UISETP.NE.U32.AND UP1, UPT, UR4, 0x1, UPT ;  /* 0x000000010400788c */ /* 0x000fe4000bf25070 */
[----:B------:R-:W-:Y:S02]  /*72b0*/  USEL UR5, URZ, 0x1, !UP0 ;  /* 0x000000013f057887 */ /* 0x000fe4000c000000 */
[----:B------:R-:W-:-:S04]  /*72c0*/  UISETP.GT.U32.AND UP1, UPT, UR41, 0x1fe, !UP1 ;  /* 0x000001fe2900788c */ /* 0x000fc8000cf24070 */
[----:B------:R-:W-:-:S04]  /*72d0*/  USEL UR4, URZ, 0x1, !UP1 ;  /* 0x000000013f047887 */ /* 0x000fc8000c800000 */
[----:B------:R-:W-:Y:S01]  /*72e0*/  ULOP3.LUT UR48, UR4, UR48, UR5, 0x96, !UPT ;  /* 0x0000003004307292 */ /* 0x000fe2000f8e9605 */
[----:B------:R-:W-:Y:S11]  /*72f0*/  @P0 BRA `(.L_x_161) ;  /* 0xffffffa000bc0947 */ /* 0x000ff6000383ffff */
[----:B------:R-:W-:Y:S05]  /*7300*/  EXIT ;  /* 0x000000000000794d */ /* 0x000fea0003800000 */
.L_x_12:
[----:B------:R-:W-:-:S08]  /*7310*/  ISETP.NE.AND P0, PT, RZ, UR8, PT ;  /* 0x00000008ff007c0c */ /* 0x000fd0000bf05270 */
[----:B-----5:R-:W0:-:S00]  /*7320*/  USETMAXREG.DEALLOC.CTAPOOL 0x28 ;  /* 0x00000028000079c8 */ /* 0x020e0000080e0500 */
[----:B------:R-:W-:Y:S05]  /*7330*/  @P0 EXIT ;  /* 0x000000000000094d */ /* 0x000fea0003800000 */
[----:B0-----:R-:W-:Y:S01]  /*7340*/  LOP3.LUT P0, RZ, R0, 0xff, RZ, 0xc0, !PT ;  /* 0x000000ff00ff7812 */ /* 0x001fe2000780c0ff */
[----:B------:R-:W-:Y:S02]  /*7350*/  IMAD.MOV.U32 R8, RZ, RZ, 0x1 ;  /* 0x00000001ff087424 */ /* 0x000fe400078e00ff */
[----:B------:R-:W-:-:S10]  /*7360*/  IMAD.MOV.U32 R0, RZ, RZ, RZ ;  /* 0x000000ffff007224 */ /* 0x000fd400078e00ff */
[----:B------:R-:W-:Y:S05]  /*7370*/  @!P0 BRA `(.L_x_162) ;  /* 0x0000000c00a08947 */ /* 0x000fea0003800000 */
[----:B------:R-:W-:Y:S01]  /*7380*/  LOP3.LUT P0, RZ, R4, 0x1f, RZ, 0xc0, !PT ;  /* 0x0000001f04ff7812 */ /* 0x000fe2000780c0ff */
[----:B------:R-:W-:Y:S01]  /*7390*/  ULDC UR21, c[0x0][0x658] ;  /* 0x0001960000157ab9 */ /* 0x000fe20000000800 */
[----:B------:R-:W-:Y:S01]  /*73a0*/  UMOV UR4, 0xffffffff ;  /* 0xffffffff00047882 */ /* 0x000fe20000000000 */
[----:B------:R-:W-:Y:S01]  /*73b0*/  BSSY B0, `(.L_x_162) ;  /* 0x00000e4000007945 */ /* 0x000fe20003800000 */
[----:B------:R-:W-:Y:S01]  /*73c0*/  USHF.L.U32 UR4, UR4, UR21, URZ ;  /* 0x0000001504047299 */ /* 0x000fe2000800063f */
[C---:B------:R-:W-:Y:S01]  /*73d0*/  ISETP.NE.AND P3, PT, R3.reuse, RZ, PT ;  /* 0x000000ff0300720c */ /* 0x040fe20003f65270 */
[----:B------:R-:W-:Y:S01]  /*73e0*/  IMAD.MOV.U32 R9, RZ, RZ, 0x1 ;  /* 0x00000001ff097424 */ /* 0x000fe200078e00ff */
[----:B------:R-:W-:Y:S01]  /*73f0*/  ISETP.NE.OR P0, PT, R3, RZ, !P0 ;  /* 0x000000ff0300720c */ /* 0x000fe20004705670 */
[----:B------:R-:W-:Y:S01]  /*7400*/  IMAD.MOV.U32 R8, RZ, RZ, 0x1 ;  /* 0x00000001ff087424 */ /* 0x000fe200078e00ff */
[----:B------:R-:W-:Y:S01]  /*7410*/  ULDC UR13, c[0x0][0x600] ;  /* 0x00018000000d7ab9 */ /* 0x000fe20000000800 */
[----:B------:R-:W-:Y:S01]  /*7420*/  IMAD.MOV.U32 R0, RZ, RZ, RZ ;  /* 0x000000ffff007224 */ /* 0x000fe200078e00ff */
[----:B------:R-:W-:Y:S01]  /*7430*/  UMOV UR5, 0x1 ;  /* 0x0000000100057882 */ /* 0x000fe20000000000 */
[----:B------:R-:W-:-:S02]  /*7440*/  UIADD3 UR23, UR38, 0x1, URZ ;  /* 0x0000000126177890 */ /* 0x000fc4000fffe03f */
[----:B------:R-:W-:Y:S02]  /*7450*/  ULOP3.LUT UR29, UR39, 0x2, URZ, 0xfc, !UPT ;  /* 0x00000002271d7892 */ /* 0x000fe4000f8efc3f */
[----:B------:R-:W-:Y:S02]  /*7460*/  UIADD3 UR13, UR13, -0x1, URZ ;  /* 0xffffffff0d0d7890 */ /* 0x000fe4000fffe03f */
[----:B------:R-:W-:Y:S02]  /*7470*/  USHF.L.U32 UR21, UR5, UR21, URZ ;  /* 0x0000001505157299 */ /* 0x000fe4000800063f */
[----:B------:R-:W-:Y:S01]  /*7480*/  ULOP3.LUT UR22, URZ, UR4, URZ, 0x33, !UPT ;  /* 0x000000043f167292 */ /* 0x000fe2000f8e333f */
[----:B------:R-:W-:-:S11]  /*7490*/  ULDC.64 UR14, c[0x0][0x198] ;  /* 0x00006600000e7ab9 */ /* 0x000fd60000000a00 */
.L_x_174:
[----:B------:R-:W-:-:S03]  /*74a0*/  UMOV UR4, 0xffffffff ;  /* 0xffffffff00047882 */ /* 0x000fc60000000000 */
[----:B------:R-:W-:Y:S05]  /*74b0*/  BRA.DIV UR4, `(.L_x_163) ;  /* 0x0000001204207947 */ /* 0x000fea000b800000 */
[----:B------:R-:W-:-:S13]  /*74c0*/  ELECT P6, URZ, PT ;  /* 0x00000000003f782f */ /* 0x000fda00038c0000 */
.L_x_185:
[----:B------:R-:W0:Y:S01]  /*74d0*/  LDC R3, c[0x0][0x28c] ;  /* 0x0000a300ff037b82 */ /* 0x000e220000000800 */
[----:B------:R-:W-:Y:S01]  /*74e0*/  BSSY B1, `(.L_x_164) ;  /* 0x000005b000017945 */ /* 0x000fe20003800000 */
[----:B0-----:R-:W-:-:S13]  /*74f0*/  ISETP.LT.OR P6, PT, R3, 0x1, !P6 ;  /* 0x000000010300780c */ /* 0x001fda00077c1670 */
[----:B------:R-:W-:Y:S05]  /*7500*/  @P6 BRA `(.L_x_165) ;  /* 0x0000000400606947 */ /* 0x000fea0003800000 */
[----:B------:R-:W-:Y:S02]  /*7510*/  IMAD.SHL.U32 R6, R2, 0x80, RZ ;  /* 0x0000008002067824 */ /* 0x000fe400078e00ff */
[----:B------:R-:W-:Y:S02]  /*7520*/  IMAD.SHL.U32 R18, R18, 0x40, RZ ;  /* 0x0000004012127824 */ /* 0x000fe400078e00ff */
[----:B------:R-:W-:Y:S02]  /*7530*/  IMAD.MOV.U32 R11, RZ, RZ, RZ ;  /* 0x000000ffff0b7224 */ /* 0x000fe400078e00ff */
[----:B------:R-:W-:Y:S02]  /*7540*/  IMAD.U32 R12, RZ, RZ, UR23 ;  /* 0x00000017ff0c7e24 */ /* 0x000fe4000f8e00ff */
[----:B------:R-:W-:Y:S02]  /*7550*/  IMAD.MOV.U32 R2, RZ, RZ, R8 ;  /* 0x000000ffff027224 */ /* 0x000fe400078e0008 */
[----:B------:R-:W-:-:S07]  /*7560*/  IMAD.MOV.U32 R3, RZ, RZ, R0 ;  /* 0x000000ffff037224 */ /* 0x000fce00078e0000 */
.L_x_169:
[----:B------:R-:W0:Y:S01]  /*7570*/  S2R R5, SR_CgaCtaId ;  /* 0x0000000000057919 */ /* 0x000e220000008800 */
[----:B-1----:R-:W-:-:S04]  /*7580*/  MOV R4, 0x400 ;  /* 0x0000040000047802 */ /* 0x002fc80000000f00 */
[----:B0-----:R-:W-:Y:S02]  /*7590*/  LEA R10, R5, R4, 0x18 ;  /* 0x00000004050a7211 */ /* 0x001fe400078ec0ff */
[----:B------:R-:W-:Y:S01]  /*75a0*/  SHF.L.U32 R4, R2, 0x1f, RZ ;  /* 0x0000001f02047819 */ /* 0x000fe200000006ff */
[----:B------:R-:W0:Y:S02]  /*75b0*/  @!P3 LDC R5, c[0x0][0x500] ;  /* 0x00014000ff05bb82 */ /* 0x000e240000000800 */
[----:B------:R-:W-:-:S04]  /*75c0*/  IMAD R7, R3, 0x8, R10 ;  /* 0x0000000803077824 */ /* 0x000fc800078e020a */
[----:B------:R-:W1:Y:S02]  /*75d0*/  SYNCS.PHASECHK.TRANS64.TRYWAIT P1, [R7+URZ+0x10], R4 ;  /* 0x00001004070075a7 */ /* 0x000e64000802017f */
[----:B-1----:R-:W-:Y:S05]  /*75e0*/  @!P1 BRA `(.L_x_166) ;  /* 0x0000000c00f49947 */ /* 0x002fea0003800000 */
.L_x_186:
[----:B------:R-:W-:Y:S01]  /*75f0*/  UPRMT UR4, UR29, 0x9910, URZ ;  /* 0x000099101d047896 */ /* 0x000fe2000800003f */
[----:B0-----:R0:W-:Y:S03]  /*7600*/  @!P3 SYNCS.ARRIVE.TRANS64 RZ, [R7+URZ], R5 ;  /* 0x0000000507ffb9a7 */ /* 0x0011e6000800003f */
[----:B------:R-:W-:-:S06]  /*7610*/  UISETP.NE.AND UP0, UPT, UR4, 0x2, UPT ;  /* 0x000000020400788c */ /* 0x000fcc000bf05270 */
[----:B------:R-:W-:-:S13]  /*7620*/  PLOP3.LUT P1, PT, PT, PT, UP0, 0x80, 0x0 ;  /* 0x000000000000781c */ /* 0x000fda0003f2f008 */
[----:B0-----:R-:W-:Y:S05]  /*7630*/  @P1 BRA `(.L_x_167) ;  /* 0x0000000000041947 */ /* 0x001fea0003800000 */
[----:B------:R-:W-:Y:S01]  /*7640*/  BPT.TRAP 0x1 ;  /* 0x000000040000795c */ /* 0x000fe20000300000 */
.L_x_167:
[----:B------:R-:W-:Y:S05]  /*7650*/  @P0 BRA `(.L_x_168) ;  /* 0x0000000000040947 */ /* 0x000fea0003800000 */
[----:B------:R-:W-:Y:S01]  /*7660*/  BPT.TRAP 0x1 ;  /* 0x000000040000795c */ /* 0x000fe20000300000 */
.L_x_168:
[----:B------:R-:W-:Y:S01]  /*7670*/  R2UR UR56, R10 ;  /* 0x000000000a3872ca */ /* 0x000fe200000e0000 */
[----:B------:R-:W-:Y:S01]  /*7680*/  IMAD R10, R3, 0x8000, R10 ;  /* 0x00008000030a7824 */ /* 0x000fe200078e020a */
[----:B------:R-:W-:Y:S01]  /*7690*/  R2UR UR10, R11 ;  /* 0x000000000b0a72ca */ /* 0x000fe200000e0000 */
[----:B------:R-:W-:Y:S01]  /*76a0*/  UIADD3 UR30, UP0, UR14, 0xf0, URZ ;  /* 0x000000f00e1e7890 */ /* 0x000fe2000ff1e03f */
[----:B------:R-:W-:Y:S01]  /*76b0*/  R2UR UR16, R3 ;  /* 0x00000000031072ca */ /* 0x000fe200000e0000 */
[----:B------:R-:W-:Y:S01]  /*76c0*/  VIADD R12, R12, 0xffffffff ;  /* 0xffffffff0c0c7836 */ /* 0x000fe20000000000 */
[----:B------:R-:W-:Y:S01]  /*76d0*/  R2UR UR32, R10 ;  /* 0x000000000a2072ca */ /* 0x000fe200000e0000 */
[----:B------:R-:W-:Y:S01]  /*76e0*/  UIADD3.X UR31, URZ, UR15, URZ, UP0, !UPT ;  /* 0x0000000f3f1f7290 */ /* 0x000fe200087fe43f */
[----:B------:R-:W-:Y:S01]  /*76f0*/  R2UR UR9, R7 ;  /* 0x00000000070972ca */ /* 0x000fe200000e0000 */
[----:B------:R-:W-:Y:S01]  /*7700*/  UIADD3 UR6, UP1, UR14, 0x1f0, URZ ;  /* 0x000001f00e067890 */ /* 0x000fe2000ff3e03f */
[----:B------:R-:W-:Y:S01]  /*7710*/  R2UR UR11, R18 ;  /* 0x00000000120b72ca */ /* 0x000fe200000e0000 */
[----:B------:R-:W-:Y:S01]  /*7720*/  UMOV UR4, 0x0 ;  /* 0x0000000000047882 */ /* 0x000fe20000000000 */
[----:B------:R-:W-:Y:S01]  /*7730*/  R2UR UR12, R19 ;  /* 0x00000000130c72ca */ /* 0x000fe200000e0000 */
[----:B------:R-:W-:Y:S01]  /*7740*/  UIADD3 UR56, UR56, 0x10100, URZ ;  /* 0x0001010038387890 */ /* 0x000fe2000fffe03f */
[----:B------:R-:W-:Y:S01]  /*7750*/  R2UR UR59, R6 ;  /* 0x00000000063b72ca */ /* 0x000fe200000e0000 */
[----:B------:R-:W-:Y:S01]  /*7760*/  UIADD3 UR50, UR10, 0x40, URZ ;  /* 0x000000400a327890 */ /* 0x000fe2000fffe03f */
[----:B------:R-:W-:Y:S01]  /*7770*/  ISETP.GT.AND P2, PT, R12, 0x1, PT ;  /* 0x000000010c00780c */ /* 0x000fe20003f44270 */
[----:B------:R-:W-:Y:S01]  /*7780*/  ULEA UR56, UR16, UR56, 0x10 ;  /* 0x0000003810387291 */ /* 0x000fe2000f8e803f */
[----:B------:R-:W-:Y:S01]  /*7790*/  VIADD R3, R3, 0x1 ;  /* 0x0000000103037836 */ /* 0x000fe20000000000 */
[----:B------:R-:W-:Y:S01]  /*77a0*/  UIADD3 UR8, UR32, 0x100, URZ ;  /* 0x0000010020087890 */ /* 0x000fe2000fffe03f */
[----:B------:R-:W-:Y:S01]  /*77b0*/  VIADD R11, R11, 0x100 ;  /* 0x000001000b0b7836 */ /* 0x000fe20000000000 */
[----:B------:R-:W-:-:S02]  /*77c0*/  UIADD3 UR48, UR32, 0x2100, URZ ;  /* 0x0000210020307890 */ /* 0x000fc4000fffe03f */
[----:B------:R-:W-:Y:S01]  /*77d0*/  UIADD3 UR42, UR10, 0x80, URZ ;  /* 0x000000800a2a7890 */ /* 0x000fe2000fffe03f */
[C---:B------:R-:W-:Y:S01]  /*77e0*/  ISETP.NE.AND P1, PT, R3.reuse, 0x2, PT ;  /* 0x000000020300780c */ /* 0x040fe20003f25270 */
[----:B------:R-:W-:Y:S02]  /*77f0*/  UIADD3 UR40, UR32, 0x4100, URZ ;  /* 0x0000410020287890 */ /* 0x000fe4000fffe03f */
[----:B------:R-:W-:Y:S01]  /*7800*/  UIADD3 UR34, UR10, 0xc0, URZ ;  /* 0x000000c00a227890 */ /* 0x000fe2000fffe03f */
[----:B------:R-:W-:Y:S01]  /*7810*/  SEL R5, RZ, 0x1, P1 ;  /* 0x00000001ff057807 */ /* 0x000fe20000800000 */
[----:B------:R-:W-:Y:S01]  /*7820*/  UIADD3 UR32, UR32, 0x6100, URZ ;  /* 0x0000610020207890 */ /* 0x000fe2000fffe03f */
[----:B------:R-:W-:Y:S01]  /*7830*/  SEL R3, R3, RZ, P1 ;  /* 0x000000ff03037207 */ /* 0x000fe20000800000 */
[----:B------:R-:W-:Y:S01]  /*7840*/  UMOV UR5, 0x10000000 ;  /* 0x1000000000057882 */ /* 0x000fe20000000000 */
[----:B------:R-:W-:Y:S01]  /*7850*/  UIADD3.X UR7, URZ, UR15, URZ, UP1, !UPT ;  /* 0x0000000f3f077290 */ /* 0x000fe20008ffe43f */
[----:B------:R0:W-:Y:S01]  /*7860*/  UTMALDG.3D [UR8], [UR30], desc[UR4] ;  /* 0x000004081e0075b4 */ /* 0x0001e20008011000 */
[----:B------:R-:W-:Y:S01]  /*7870*/  UIADD3 UR24, UR56, 0x4000, URZ ;  /* 0x0000400038187890 */ /* 0x000fe2000fffe03f */
[----:B------:R-:W-:Y:S01]  /*7880*/  LOP3.LUT R2, R2, R5, RZ, 0x3c, !PT ;  /* 0x0000000502027212 */ /* 0x000fe200078e3cff */
[----:B------:R-:W-:Y:S01]  /*7890*/  UIADD3 UR16, UR56, 0x8000, URZ ;  /* 0x0000800038107890 */ /* 0x000fe2000fffe03f */
[----:B------:R-:W-:Y:S01]  /*78a0*/  UMOV UR49, UR9 ;  /* 0x0000000900317c82 */ /* 0x000fe20008000000 */
        /* <DEDUP_REMOVED lines=8> */
[----:B------:R2:W-:Y:S01]  /*7930*/  UTMALDG.3D [UR48], [UR30], desc[UR4] ;  /* 0x000004301e0075b4 */ /* 0x0005e20008011000 */
        /* <DEDUP_REMOVED lines=9> */
[----:B0-----:R-:W-:Y:S01]  /*79d0*/  UIADD3 UR8, UR56, 0xc000, URZ ;  /* 0x0000c00038087890 */ /* 0x001fe2000fffe03f */
[----:B------:R-:W-:Y:S01]  /*79e0*/  UMOV UR19, UR59 ;  /* 0x0000003b00137c82 */ /* 0x000fe20008000000 */
[----:B------:R-:W-:Y:S01]  /*79f0*/  UMOV UR20, UR12 ;  /* 0x0000000c00147c82 */ /* 0x000fe20008000000 */
[----:B------:R-:W-:Y:S01]  /*7a00*/  UMOV UR18, UR42 ;  /* 0x0000002a00127c82 */ /* 0x000fe20008000000 */
[----:B------:R-:W-:Y:S01]  /*7a10*/  UMOV UR11, UR59 ;  /* 0x0000003b000b7c82 */ /* 0x000fe20008000000 */
[----:B------:R2:W-:Y:S01]  /*7a20*/  UTMALDG.3D [UR32], [UR30], desc[UR4] ;  /* 0x000004201e0075b4 */ /* 0x0005e20008011000 */
[----:B------:R-:W-:Y:S01]  /*7a30*/  UMOV UR10, UR34 ;  /* 0x00000022000a7c82 */ /* 0x000fe20008000000 */
[----:B------:R2:W-:Y:S01]  /*7a40*/  UTMALDG.3D [UR56], [UR6], desc[UR4] ;  /* 0x00000438060075b4 */ /* 0x0005e20008011000 */
[----:B------:R2:W-:Y:S01]  /*7a50*/  UTMALDG.3D [UR24], [UR6], desc[UR4] ;  /* 0x00000418060075b4 */ /* 0x0005e20008011000 */
[----:B------:R2:W-:Y:S01]  /*7a60*/  UTMALDG.3D [UR16], [UR6], desc[UR4] ;  /* 0x00000410060075b4 */ /* 0x0005e20008011000 */
[----:B------:R2:W-:Y:S02]  /*7a70*/  UTMALDG.3D [UR8], [UR6], desc[UR4] ;  /* 0x00000408060075b4 */ /* 0x0005e40008011000 */
[----:B--2---:R-:W-:Y:S05]  /*7a80*/  @P2 BRA `(.L_x_169) ;  /* 0xfffffff800b82947 */ /* 0x004fea000383ffff */
.L_x_165:
[----:B------:R-:W-:Y:S05]  /*7a90*/  BSYNC B1 ;  /* 0x0000000000017941 */ /* 0x000fea0003800000 */
.L_x_164:
[----:B------:R-:W-:Y:S01]  /*7aa0*/  LOP3.LUT P4, RZ, R9, 0xff, RZ, 0xc0, !PT ;  /* 0x000000ff09ff7812 */ /* 0x000fe2000788c0ff */
[----:B------:R-:W-:Y:S01]  /*7ab0*/  VIADD R0, R0, UR38 ;  /* 0x0000002600007c36 */ /* 0x000fe20008000000 */
[----:B------:R-:W-:Y:S01]  /*7ac0*/  ULDC.64 UR4, c[0x0][0x650] ;  /* 0x0001940000047ab9 */ /* 0x000fe20000000a00 */
[----:B------:R-:W-:Y:S01]  /*7ad0*/  BSSY B1, `(.L_x_170) ;  /* 0x000006f000017945 */ /* 0x000fe20003800000 */
[----:B------:R-:W-:Y:S01]  /*7ae0*/  IMAD.MOV.U32 R18, RZ, RZ, -0x1 ;  /* 0xffffffffff127424 */ /* 0x000fe200078e00ff */
[----:B------:R-:W-:Y:S01]  /*7af0*/  PRMT R9, RZ, 0x7610, R9 ;  /* 0x00007610ff097816 */ /* 0x000fe20000000009 */
[----:B------:R-:W-:Y:S01]  /*7b00*/  IMAD.MOV.U32 R19, RZ, RZ, -0x1 ;  /* 0xffffffffff137424 */ /* 0x000fe200078e00ff */
[C---:B------:R-:W-:Y:S02]  /*7b10*/  ISETP.GT.U32.AND P1, PT, R0.reuse, 0x1, PT ;  /* 0x000000010000780c */ /* 0x040fe40003f24070 */
[----:B------:R-:W-:Y:S02]  /*7b20*/  SHF.R.U32.HI R2, RZ, 0x1, R0 ;  /* 0x00000001ff027819 */ /* 0x000fe40000011600 */
[----:B------:R-:W-:-:S02]  /*7b30*/  LOP3.LUT R0, R0, 0x1, RZ, 0xc0, !PT ;  /* 0x0000000100007812 */ /* 0x000fc400078ec0ff */
[----:B-1----:R-:W0:Y:S01]  /*7b40*/  @P4 S2R R4, SR_CgaCtaId ;  /* 0x0000000000044919 */ /* 0x002e220000008800 */
[----:B------:R-:W-:Y:S02]  /*7b50*/  @P4 MOV R3, 0x400 ;  /* 0x0000040000034802 */ /* 0x000fe40000000f00 */
[----:B------:R-:W-:-:S04]  /*7b60*/  LOP3.LUT R2, R2, 0x1, RZ, 0xc0, !PT ;  /* 0x0000000102027812 */ /* 0x000fc800078ec0ff */
[----:B------:R-:W-:Y:S02]  /*7b70*/  ISETP.NE.U32.AND P2, PT, R2, 0x1, PT ;  /* 0x000000010200780c */ /* 0x000fe40003f45070 */
[----:B0-----:R-:W-:Y:S01]  /*7b80*/  @P4 LEA R3, R4, R3, 0x18 ;  /* 0x0000000304034211 */ /* 0x001fe200078ec0ff */
[----:B------:R-:W-:-:S03]  /*7b90*/  IMAD.U32 R4, RZ, RZ, UR38 ;  /* 0x00000026ff047e24 */ /* 0x000fc6000f8e00ff */
[----:B------:R0:W-:Y:S01]  /*7ba0*/  @P4 SYNCS.ARRIVE.TRANS64.A1T0 RZ, [R3+URZ+0x58], RZ ;  /* 0x000058ff03ff49a7 */ /* 0x0001e2000810003f */
[----:B------:R-:W-:Y:S02]  /*7bb0*/  IADD3 R16, P4, R16, UR54, RZ ;  /* 0x0000003610107c10 */ /* 0x000fe4000ff9e0ff */
[----:B------:R-:W-:Y:S02]  /*7bc0*/  ISETP.LT.U32.AND P1, PT, R4, 0x2, P1 ;  /* 0x000000020400780c */ /* 0x000fe40000f21070 */
[----:B------:R-:W-:Y:S02]  /*7bd0*/  IADD3.X R17, R17, UR37, RZ, P4, !PT ;  /* 0x0000002511117c10 */ /* 0x000fe4000a7fe4ff */
[----:B------:R-:W-:Y:S02]  /*7be0*/  ISETP.GE.U32.AND P4, PT, R16, UR4, PT ;  /* 0x0000000410007c0c */ /* 0x000fe4000bf86070 */
[----:B0-----:R-:W-:Y:S02]  /*7bf0*/  SEL R3, RZ, 0x1, !P1 ;  /* 0x00000001ff037807 */ /* 0x001fe40004800000 */
[----:B------:R-:W-:-:S02]  /*7c00*/  ISETP.GE.U32.AND.EX P1, PT, R17, UR5, PT, P4 ;  /* 0x0000000511007c0c */ /* 0x000fc4000bf26140 */
[----:B------:R-:W-:-:S04]  /*7c10*/  ISETP.GT.U32.AND P2, PT, R4, 0x1, !P2 ;  /* 0x000000010400780c */ /* 0x000fc80005744070 */
[----:B------:R-:W-:-:S04]  /*7c20*/  SEL R2, RZ, 0x1, !P2 ;  /* 0x00000001ff027807 */ /* 0x000fc80005000000 */
[--C-:B------:R-:W-:Y:S01]  /*7c30*/  LOP3.LUT R8, R2, R8, R3.reuse, 0x96, !PT ;  /* 0x0000000802087212 */ /* 0x100fe200078e9603 */
[----:B------:R-:W-:Y:S01]  /*7c40*/  IMAD.MOV.U32 R2, RZ, RZ, -0x1 ;  /* 0xffffffffff027424 */ /* 0x000fe200078e00ff */
[----:B------:R-:W-:Y:S01]  /*7c50*/  PRMT R3, RZ, 0x7610, R3 ;  /* 0x00007610ff037816 */ /* 0x000fe20000000003 */
[----:B------:R-:W-:Y:S06]  /*7c60*/  @P1 BRA `(.L_x_171) ;  /* 0x0000000400541947 */ /* 0x000fec0003800000 */
[----:B------:R-:W0:Y:S01]  /*7c70*/  S2UR UR4, SR_CTAID.X ;  /* 0x00000000000479c3 */ /* 0x000e220000002500 */
[----:B------:R-:W-:Y:S01]  /*7c80*/  ULDC.64 UR6, c[0x0][0x628] ;  /* 0x00018a0000067ab9 */ /* 0x000fe20000000a00 */
[----:B------:R-:W-:Y:S01]  /*7c90*/  ULDC UR5, c[0x0][0x150] ;  /* 0x0000540000057ab9 */ /* 0x000fe20000000800 */
[----:B------:R-:W-:Y:S01]  /*7ca0*/  ISETP.NE.U32.AND P1, PT, RZ, UR6, PT ;  /* 0x00000006ff007c0c */ /* 0x000fe2000bf25070 */
[----:B------:R-:W-:Y:S01]  /*7cb0*/  ULDC UR8, c[0x0][0x630] ;  /* 0x00018c0000087ab9 */ /* 0x000fe20000000800 */
[----:B------:R-:W-:Y:S01]  /*7cc0*/  ULDC UR10, c[0x0][0x154] ;  /* 0x00005500000a7ab9 */ /* 0x000fe20000000800 */
[----:B------:R-:W-:Y:S01]  /*7cd0*/  IMAD.MOV.U32 R2, RZ, RZ, R16 ;  /* 0x000000ffff027224 */ /* 0x000fe200078e0010 */
[----:B------:R-:W-:Y:S01]  /*7ce0*/  ISETP.NE.AND.EX P1, PT, RZ, UR7, PT, P1 ;  /* 0x00000007ff007c0c */ /* 0x000fe2000bf25310 */
[----:B------:R-:W1:Y:S01]  /*7cf0*/  S2UR UR9, SR_CTAID.Y ;  /* 0x00000000000979c3 */ /* 0x000e620000002600 */
[----:B0-----:R-:W-:-:S05]  /*7d00*/  I2FP.F32.U32 R3, UR4 ;  /* 0x0000000400037c45 */ /* 0x001fca0008201000 */
[----:B------:R-:W-:Y:S01]  /*7d10*/  FMUL R10, R3, UR5 ;  /* 0x00000005030a7c20 */ /* 0x000fe20008400000 */
[----:B------:R-:W-:-:S05]  /*7d20*/  IMAD.MOV.U32 R3, RZ, RZ, R17 ;  /* 0x000000ffff037224 */ /* 0x000fca00078e0011 */
[----:B------:R-:W-:Y:S05]  /*7d30*/  @!P1 BRA `(.L_x_172) ;  /* 0x0000000000289947 */ /* 0x000fea0003800000 */
[----:B------:R-:W-:Y:S02]  /*7d40*/  ULDC UR5, c[0x0][0x634] ;  /* 0x00018d0000057ab9 */ /* 0x000fe40000000800 */
[----:B------:R-:W-:-:S05]  /*7d50*/  IADD3 R7, P1, R16, UR5, RZ ;  /* 0x0000000510077c10 */ /* 0x000fca000ff3e0ff */
[----:B------:R-:W-:-:S04]  /*7d60*/  IMAD.X R11, RZ, RZ, R17, P1 ;  /* 0x000000ffff0b7224 */ /* 0x000fc800008e0611 */
[----:B------:R-:W-:-:S04]  /*7d70*/  IMAD.WIDE.U32 R4, R11, UR6, RZ ;  /* 0x000000060b047c25 */ /* 0x000fc8000f8e00ff */
[----:B------:R-:W-:-:S04]  /*7d80*/  IMAD.WIDE.U32 R4, P1, R7, UR7, R4 ;  /* 0x0000000707047c25 */ /* 0x000fc8000f820004 */
[----:B------:R-:W-:-:S04]  /*7d90*/  IMAD.WIDE.U32 R6, R7, UR6, RZ ;  /* 0x0000000607067c25 */ /* 0x000fc8000f8e00ff */
[----:B------:R-:W-:Y:S01]  /*7da0*/  IMAD.X R3, RZ, RZ, RZ, P1 ;  /* 0x000000ffff037224 */ /* 0x000fe200008e06ff */
[----:B------:R-:W-:Y:S01]  /*7db0*/  IADD3 RZ, P1, R7, R4, RZ ;  /* 0x0000000407ff7210 */ /* 0x000fe20007f3e0ff */
[----:B------:R-:W-:-:S04]  /*7dc0*/  IMAD.MOV.U32 R2, RZ, RZ, R5 ;  /* 0x000000ffff027224 */ /* 0x000fc800078e0005 */
[----:B------:R-:W-:-:S08]  /*7dd0*/  IMAD.WIDE.U32.X R2, R11, UR7, R2, P1 ;  /* 0x000000070b027c25 */ /* 0x000fd000088e0402 */
.L_x_172:
[--C-:B------:R-:W-:Y:S01]  /*7de0*/  SHF.R.U64 R19, R2, UR8, R3.reuse ;  /* 0x0000000802137c19 */ /* 0x100fe20008001203 */
[----:B------:R-:W0:Y:S01]  /*7df0*/  F2I.U32.TRUNC.NTZ R10, R10 ;  /* 0x0000000a000a7305 */ /* 0x000e22000020f000 */
[----:B------:R-:W-:Y:S01]  /*7e00*/  SHF.R.U32.HI R2, RZ, UR8, R3 ;  /* 0x00000008ff027c19 */ /* 0x000fe20008011603 */
[----:B------:R-:W-:Y:S01]  /*7e10*/  ULDC.64 UR6, c[0x0][0x620] ;  /* 0x0001880000067ab9 */ /* 0x000fe20000000a00 */
[----:B------:R-:W-:Y:S01]  /*7e20*/  IADD3 R5, P1, RZ, -R19, RZ ;  /* 0x80000013ff057210 */ /* 0x000fe20007f3e0ff */
[----:B------:R-:W2:Y:S01]  /*7e30*/  LDC R15, c[0x0][0x610] ;  /* 0x00018400ff0f7b82 */ /* 0x000ea20000000800 */
[----:B-1----:R-:W-:Y:S01]  /*7e40*/  I2FP.F32.U32 R4, UR9 ;  /* 0x0000000900047c45 */ /* 0x002fe20008201000 */
[----:B------:R-:W-:Y:S01]  /*7e50*/  ULDC UR8, c[0x0][0x658] ;  /* 0x0001960000087ab9 */ /* 0x000fe20000000800 */
[----:B------:R-:W-:Y:S01]  /*7e60*/  ULDC UR12, c[0x0][0x648] ;  /* 0x00019200000c7ab9 */ /* 0x000fe20000000800 */
[----:B------:R-:W-:Y:S02]  /*7e70*/  IMAD.X R2, RZ, RZ, ~R2, P1 ;  /* 0x000000ffff027224 */ /* 0x000fe400008e0e02 */
[----:B------:R-:W-:Y:S01]  /*7e80*/  FMUL R6, R4, UR10 ;  /* 0x0000000a04067c20 */ /* 0x000fe20008400000 */
[----:B------:R-:W-:Y:S01]  /*7e90*/  ULDC.64 UR10, c[0x0][0x640] ;  /* 0x00019000000a7ab9 */ /* 0x000fe20000000a00 */
[----:B------:R-:W-:Y:S01]  /*7ea0*/  IMAD R4, R2, UR6, RZ ;  /* 0x0000000602047c24 */ /* 0x000fe2000f8e02ff */
[----:B------:R-:W-:Y:S01]  /*7eb0*/  ISETP.NE.U32.AND P1, PT, RZ, UR10, PT ;  /* 0x0000000aff007c0c */ /* 0x000fe2000bf25070 */
[C---:B------:R-:W-:Y:S01]  /*7ec0*/  IMAD.WIDE.U32 R2, R5.reuse, UR6, R16 ;  /* 0x0000000605027c25 */ /* 0x040fe2000f8e0010 */
[----:B0-----:R-:W-:Y:S01]  /*7ed0*/  R2UR UR5, R10 ;  /* 0x000000000a0572ca */ /* 0x001fe200000e0000 */
[----:B------:R-:W0:Y:S01]  /*7ee0*/  F2I.U32.TRUNC.NTZ R6, R6 ;  /* 0x0000000600067305 */ /* 0x000e22000020f000 */
[----:B------:R-:W-:Y:S01]  /*7ef0*/  ULDC UR6, c[0x0][0x618] ;  /* 0x0001860000067ab9 */ /* 0x000fe20000000800 */
[----:B------:R-:W-:Y:S01]  /*7f00*/  IMAD R5, R5, UR7, R4 ;  /* 0x0000000705057c24 */ /* 0x000fe2000f8e0204 */
[----:B------:R-:W-:-:S03]  /*7f10*/  ISETP.NE.AND.EX P1, PT, RZ, UR11, PT, P1 ;  /* 0x0000000bff007c0c */ /* 0x000fc6000bf25310 */
[----:B------:R-:W-:-:S05]  /*7f20*/  IMAD.IADD R3, R3, 0x1, R5 ;  /* 0x0000000103037824 */ /* 0x000fca00078e0205 */
[--C-:B------:R-:W-:Y:S02]  /*7f30*/  SHF.R.U64 R10, R2, UR6, R3.reuse ;  /* 0x00000006020a7c19 */ /* 0x100fe40008001203 */
[----:B------:R-:W-:Y:S01]  /*7f40*/  SHF.R.U32.HI R3, RZ, UR6, R3 ;  /* 0x00000006ff037c19 */ /* 0x000fe20008011603 */
[----:B------:R-:W-:Y:S01]  /*7f50*/  ULDC UR6, c[0x0][0x608] ;  /* 0x0001820000067ab9 */ /* 0x000fe20000000800 */
[----:B0-----:R-:W-:Y:S02]  /*7f60*/  R2UR UR7, R6 ;  /* 0x00000000060772ca */ /* 0x001fe400000e0000 */
[--C-:B------:R-:W-:Y:S02]  /*7f70*/  SHF.R.U64 R12, R10, UR6, R3.reuse ;  /* 0x000000060a0c7c19 */ /* 0x100fe40008001203 */
[----:B------:R-:W-:Y:S01]  /*7f80*/  SHF.R.U32.HI R3, RZ, UR6, R3 ;  /* 0x00000006ff037c19 */ /* 0x000fe20008011603 */
[----:B------:R-:W-:-:S03]  /*7f90*/  UIADD3 UR6, -UR5, URZ, URZ ;  /* 0x0000003f05067290 */ /* 0x000fc6000fffe13f */
[--C-:B------:R-:W-:Y:S01]  /*7fa0*/  SHF.R.U64 R13, R12, UR8, R3.reuse ;  /* 0x000000080c0d7c19 */ /* 0x100fe20008001203 */
[----:B------:R-:W-:Y:S01]  /*7fb0*/  ULDC UR5, c[0x0][0x144] ;  /* 0x0000510000057ab9 */ /* 0x000fe20000000800 */
[----:B------:R-:W-:-:S03]  /*7fc0*/  SHF.R.U32.HI R3, RZ, UR8, R3 ;  /* 0x00000008ff037c19 */ /* 0x000fc60008011603 */
[----:B------:R-:W-:Y:S01]  /*7fd0*/  IMAD.MOV.U32 R2, RZ, RZ, R13 ;  /* 0x000000ffff027224 */ /* 0x000fe200078e000d */
[----:B------:R-:W-:Y:S06]  /*7fe0*/  @!P1 BRA `(.L_x_173) ;  /* 0x0000000000289947 */ /* 0x000fec0003800000 */
        /* <DEDUP_REMOVED lines=10> */
.L_x_173:
[----:B------:R-:W-:Y:S01]  /*8090*/  UISETP.NE.AND UP0, UPT, UR45, URZ, UPT ;  /* 0x0000003f2d00728c */ /* 0x000fe2000bf05270 */
[----:B------:R-:W-:Y:S01]  /*80a0*/  SHF.R.U64 R3, R2, UR12, R3 ;  /* 0x0000000c02037c19 */ /* 0x000fe20008001203 */
[----:B------:R-:W-:Y:S01]  /*80b0*/  UIADD3 UR7, -UR7, URZ, URZ ;  /* 0x0000003f07077290 */ /* 0x000fe2000fffe13f */
[----:B------:R-:W-:Y:S01]  /*80c0*/  LOP3.LUT R2, R12, UR22, RZ, 0xc0, !PT ;  /* 0x000000160c027c12 */ /* 0x000fe2000f8ec0ff */
[----:B------:R-:W-:Y:S01]  /*80d0*/  UIMAD UR4, UR5, UR6, UR4 ;  /* 0x00000006050472a4 */ /* 0x000fe2000f8e0204 */
[----:B------:R-:W-:Y:S01]  /*80e0*/  LOP3.LUT R5, R10, UR13, RZ, 0xc0, !PT ;  /* 0x0000000d0a057c12 */ /* 0x000fe2000f8ec0ff */
[----:B------:R-:W-:Y:S01]  /*80f0*/  IMAD.MOV R4, RZ, RZ, -R3 ;  /* 0x000000ffff047224 */ /* 0x000fe200078e0a03 */
[----:B------:R-:W-:Y:S01]  /*8100*/  ULDC UR5, c[0x0][0x148] ;  /* 0x0000520000057ab9 */ /* 0x000fe20000000800 */
[----:B------:R-:W-:Y:S01]  /*8110*/  IMAD R18, R3, UR21, R2 ;  /* 0x0000001503127c24 */ /* 0x000fe2000f8e0202 */
[----:B------:R-:W-:Y:S01]  /*8120*/  PLOP3.LUT P1, PT, PT, PT, UP0, 0x80, 0x0 ;  /* 0x000000000000781c */ /* 0x000fe20003f2f008 */
[----:B------:R-:W-:Y:S01]  /*8130*/  IMAD.MOV.U32 R3, RZ, RZ, 0x1 ;  /* 0x00000001ff037424 */ /* 0x000fe200078e00ff */
[----:B------:R-:W-:-:S03]  /*8140*/  @UP0 UIMAD UR4, UR5, UR7, UR9 ;  /* 0x00000007050402a4 */ /* 0x000fc6000f8e0209 */
[----:B------:R-:W-:Y:S02]  /*8150*/  ULDC UR5, c[0x0][0x638] ;  /* 0x00018e0000057ab9 */ /* 0x000fe40000000800 */
[----:B------:R-:W-:Y:S02]  /*8160*/  IMAD R2, R4, UR5, R13 ;  /* 0x0000000504027c24 */ /* 0x000fe4000f8e020d */
[----:B--2---:R-:W-:Y:S01]  /*8170*/  IMAD R18, R18, R15, UR4 ;  /* 0x0000000412127e24 */ /* 0x004fe2000f8e020f */
[----:B------:R-:W-:Y:S02]  /*8180*/  ULDC UR4, c[0x0][0x600] ;  /* 0x0001800000047ab9 */ /* 0x000fe40000000800 */
[----:B------:R-:W-:-:S05]  /*8190*/  IMAD R5, R2, UR4, R5 ;  /* 0x0000000402057c24 */ /* 0x000fca000f8e0205 */
[----:B------:R-:W-:Y:S02]  /*81a0*/  SEL R2, R5, R18, !P1 ;  /* 0x0000001205027207 */ /* 0x000fe40004800000 */
[----:B------:R-:W-:-:S07]  /*81b0*/  SEL R18, R18, R5, !P1 ;  /* 0x0000000512127207 */ /* 0x000fce0004800000 */
.L_x_171:
[----:B------:R-:W-:Y:S05]  /*81c0*/  BSYNC B1 ;  /* 0x0000000000017941 */ /* 0x000fea0003800000 */
.L_x_170:
[----:B------:R-:W-:-:S13]  /*81d0*/  LOP3.LUT P1, RZ, R3, 0xff, RZ, 0xc0, !PT ;  /* 0x000000ff03ff7812 */ /* 0x000fda000782c0ff */
[----:B------:R-:W-:Y:S05]  /*81e0*/  @P1 BRA `(.L_x_174) ;  /* 0xfffffff000ac1947 */ /* 0x000fea000383ffff */
[----:B------:R-:W-:Y:S05]  /*81f0*/  BSYNC B0 ;  /* 0x0000000000007941 */ /* 0x000fea0003800000 */
.L_x_162:
[----:B------:R-:W-:-:S03]  /*8200*/  UMOV UR4, 0xffffffff ;  /* 0xffffffff00047882 */ /* 0x000fc60000000000 */
[----:B------:R-:W-:Y:S05]  /*8210*/  BRA.DIV UR4, `(.L_x_175) ;  /* 0x0000000204fc7947 */ /* 0x000fea000b800000 */
[----:B------:R-:W-:-:S13]  /*8220*/  ELECT P6, URZ, PT ;  /* 0x00000000003f782f */ /* 0x000fda00038c0000 */
.L_x_189:
[----:B------:R-:W-:Y:S04]  /*8230*/  BSSY B0, `(.L_x_176) ;  /* 0x000001a000007945 */ /* 0x000fe80003800000 */
[----:B------:R-:W-:Y:S05]  /*8240*/  @!P6 BRA `(.L_x_177) ;  /* 0x000000000060e947 */ /* 0x000fea0003800000 */
[----:B------:R-:W-:-:S04]  /*8250*/  ULOP3.LUT UR4, UR39, 0x2, URZ, 0xfc, !UPT ;  /* 0x0000000227047892 */ /* 0x000fc8000f8efc3f */
[----:B------:R-:W-:-:S06]  /*8260*/  UISETP.NE.AND UP0, UPT, UR4, 0x3, UPT ;  /* 0x000000030400788c */ /* 0x000fcc000bf05270 */
[----:B------:R-:W-:-:S13]  /*8270*/  PLOP3.LUT P0, PT, PT, PT, UP0, 0x80, 0x0 ;  /* 0x000000000000781c */ /* 0x000fda0003f0f008 */
[----:B------:R-:W-:Y:S05]  /*8280*/  @!P0 BRA `(.L_x_178) ;  /* 0x0000000000048947 */ /* 0x000fea0003800000 */
[----:B------:R-:W-:Y:S01]  /*8290*/  BPT.TRAP 0x1 ;  /* 0x000000040000795c */ /* 0x000fe20000300000 */
.L_x_178:
[----:B------:R-:W0:Y:S01]  /*82a0*/  S2R R3, SR_CgaCtaId ;  /* 0x0000000000037919 */ /* 0x000e220000008800 */
[----:B------:R-:W-:-:S04]  /*82b0*/  MOV R2, 0x400 ;  /* 0x0000040000027802 */ /* 0x000fc80000000f00 */
[----:B0-----:R-:W-:Y:S02]  /*82c0*/  LEA R3, R3, R2, 0x18 ;  /* 0x0000000203037211 */ /* 0x001fe400078ec0ff */
[----:B------:R-:W-:-:S03]  /*82d0*/  SHF.L.U32 R2, R8, 0x1f, RZ ;  /* 0x0000001f08027819 */ /* 0x000fc600000006ff */
[----:B------:R-:W-:-:S04]  /*82e0*/  VIADD R3, R3, 0x10 ;  /* 0x0000001003037836 */ /* 0x000fc80000000000 */
[C---:B------:R-:W-:Y:S02]  /*82f0*/  IMAD R7, R0.reuse, 0x8, R3 ;  /* 0x0000000800077824 */ /* 0x040fe400078e0203 */
[----:B------:R-:W-:Y:S02]  /*8300*/  VIADD R0, R0, 0x1 ;  /* 0x0000000100007836 */ /* 0x000fe40000000000 */
[----:B------:R-:W0:Y:S03]  /*8310*/  SYNCS.PHASECHK.TRANS64.TRYWAIT P0, [R7+URZ], R2 ;  /* 0x00000002070075a7 */ /* 0x000e26000800017f */
[----:B------:R-:W-:-:S04]  /*8320*/  ISETP.NE.AND P1, PT, R0, 0x2, PT ;  /* 0x000000020000780c */ /* 0x000fc80003f25270 */
[----:B------:R-:W-:Y:S02]  /*8330*/  SEL R5, RZ, 0x1, P1 ;  /* 0x00000001ff057807 */ /* 0x000fe40000800000 */
[----:B------:R-:W-:Y:S02]  /*8340*/  SEL R0, R0, RZ, P1 ;  /* 0x000000ff00007207 */ /* 0x000fe40000800000 */
[----:B------:R-:W-:Y:S01]  /*8350*/  LOP3.LUT R5, R8, R5, RZ, 0x3c, !PT ;  /* 0x0000000508057212 */ /* 0x000fe200078e3cff */
[----:B0-----:R-:W-:Y:S06]  /*8360*/  @!P0 BRA `(.L_x_179) ;  /* 0x0000000000c88947 */ /* 0x001fec0003800000 */
.L_x_190:
[----:B------:R-:W-:Y:S01]  /*8370*/  IMAD R3, R0, 0x8, R3 ;  /* 0x0000000800037824 */ /* 0x000fe200078e0203 */
[----:B------:R-:W-:-:S07]  /*8380*/  SHF.L.U32 R0, R5, 0x1f, RZ ;  /* 0x0000001f05007819 */ /* 0x000fce00000006ff */
.L_x_180:
[----:B-1----:R1:W2:Y:S02]  /*8390*/  SYNCS.PHASECHK.TRANS64.TRYWAIT P0, [R3+URZ], R0 ;  /* 0x00000000030075a7 */ /* 0x0022a4000800017f */
[----:B--2---:R-:W-:Y:S05]  /*83a0*/  @!P0 NANOSLEEP.SYNCS 0x989680 ;  /* 0x009896800000895d */ /* 0x004fea0003900000 */
[----:B------:R-:W2:Y:S02]  /*83b0*/  @!P0 SYNCS.PHASECHK.TRANS64 P0, [R3+URZ], R0 ;  /* 0x00000000030085a7 */ /* 0x000ea4000800007f */
[----:B--2---:R-:W-:Y:S05]  /*83c0*/  @!P0 BRA `(.L_x_180) ;  /* 0xfffffffc00f08947 */ /* 0x004fea000383ffff */
.L_x_177:
[----:B------:R-:W-:Y:S05]  /*83d0*/  BSYNC B0 ;  /* 0x0000000000007941 */ /* 0x000fea0003800000 */
.L_x_176:
[----:B------:R-:W-:Y:S05]  /*83e0*/  EXIT ;  /* 0x000000000000794d */ /* 0x000fea0003800000 */
.L_x_14:
[----:B0-----:R0:W1:Y:S02]  /*83f0*/  SYNCS.PHASECHK.TRANS64.TRYWAIT P0, [R95+URZ+-0x8], R0 ;  /* 0xfffff8005f0075a7 */ /* 0x001064000800017f */
[----:B-1----:R-:W-:Y:S05]  /*8400*/  @!P0 NANOSLEEP.SYNCS 0x989680 ;  /* 0x009896800000895d */ /* 0x002fea0003900000 */
[----:B------:R-:W1:Y:S02]  /*8410*/  @!P0 SYNCS.PHASECHK.TRANS64 P0, [R95+URZ+-0x8], R0 ;  /* 0xfffff8005f0085a7 */ /* 0x000e64000800007f */
[----:B-1----:R-:W-:Y:S05]  /*8420*/  @!P0 BRA `(.L_x_14) ;  /* 0xfffffffc00f08947 */ /* 0x002fea000383ffff */
[----:B------:R-:W-:Y:S05]  /*8430*/  BRA `(.L_x_181) ;  /* 0xffffff9000787947 */ /* 0x000fea000383ffff */
.L_x_19:
[----:B-1----:R1:W2:Y:S02]  /*8440*/  SYNCS.PHASECHK.TRANS64.TRYWAIT P1, [R3+URZ], R0 ;  /* 0x00000000030075a7 */ /* 0x0022a4000802017f */
[----:B--2---:R-:W-:Y:S05]  /*8450*/  @!P1 NANOSLEEP.SYNCS 0x989680 ;  /* 0x009896800000995d */ /* 0x004fea0003900000 */
[----:B------:R-:W2:Y:S02]  /*8460*/  @!P1 SYNCS.PHASECHK.TRANS64 P1, [R3+URZ], R0 ;  /* 0x00000000030095a7 */ /* 0x000ea4000802007f */
[----:B--2---:R-:W-:Y:S05]  /*8470*/  @!P1 BRA `(.L_x_19) ;  /* 0xfffffffc00f09947 */ /* 0x004fea000383ffff */
[----:B------:R-:W-:Y:S05]  /*8480*/  BRA `(.L_x_18) ;  /* 0xffffff9000f07947 */ /* 0x000fea000383ffff */
.L_x_24:
[----:B-1----:R-:W-:-:S04]  /*8490*/  IMAD.U32 R4, RZ, RZ, UR4 ;  /* 0x00000004ff047e24 */ /* 0x002fc8000f8e00ff */
[----:B------:R1:W2:Y:S03]  /*84a0*/  SYNCS.PHASECHK.TRANS64.TRYWAIT P1, [R4+URZ], R3 ;  /* 0x00000003040075a7 */ /* 0x0002a6000802017f */
[----:B--2---:R-:W-:Y:S05]  /*84b0*/  @!P1 NANOSLEEP.SYNCS 0x989680 ;  /* 0x009896800000995d */ /* 0x004fea0003900000 */
[----:B------:R-:W2:Y:S02]  /*84c0*/  @!P1 SYNCS.PHASECHK.TRANS64 P1, [R4+URZ], R3 ;  /* 0x00000003040095a7 */ /* 0x000ea4000802007f */
[----:B--2---:R-:W-:Y:S05]  /*84d0*/  @!P1 BRA `(.L_x_24) ;  /* 0xfffffffc00ec9947 */ /* 0x004fea000383ffff */
[----:B------:R-:W-:Y:S05]  /*84e0*/  BRA `(.L_x_23) ;  /* 0xffffff9c00107947 */ /* 0x000fea000383ffff */
.L_x_30:
[----:B0-----:R0:W1:Y:S02]  /*84f0*/  SYNCS.PHASECHK.TRANS64.TRYWAIT P0, [R95+URZ+0x8], R0 ;  /* 0x000008005f0075a7 */ /* 0x001064000800017f */
[----:B-1----:R-:W-:Y:S05]  /*8500*/  @!P0 NANOSLEEP.SYNCS 0x989680 ;  /* 0x009896800000895d */ /* 0x002fea0003900000 */
[----:B------:R-:W1:Y:S02]  /*8510*/  @!P0 SYNCS.PHASECHK.TRANS64 P0, [R95+URZ+0x8], R0 ;  /* 0x000008005f0085a7 */ /* 0x000e64000800007f */
[----:B-1----:R-:W-:Y:S05]  /*8520*/  @!P0 BRA `(.L_x_30) ;  /* 0xfffffffc00f08947 */ /* 0x002fea000383ffff */
[----:B------:R-:W-:Y:S05]  /*8530*/  BRA `(.L_x_182) ;  /* 0xffffffa400687947 */ /* 0x000fea000383ffff */
.L_x_163:
[----:B------:R-:W-:Y:S01]  /*8540*/  BSSY B1, `(.L_x_183) ;  /* 0x0000006000017945 */ /* 0x000fe20003800000 */
[----:B------:R-:W-:-:S07]  /*8550*/  IMAD.MOV.U32 R15, RZ, RZ, -0x1 ;  /* 0xffffffffff0f7424 */ /* 0x000fce00078e00ff */
[----:B------:R-:W-:Y:S05]  /*8560*/  WARPSYNC.COLLECTIVE R15, `(.L_x_184) ;  /* 0x000000000f0c7348 */ /* 0x000fea0003c00000 */
[----:B------:R-:W-:Y:S02]  /*8570*/  ELECT P6, UR62, PT ;  /* 0x00000000003e782f */ /* 0x000fe400038c0000 */
[----:B------:R-:W-:Y:S01]  /*8580*/  MOV R14, UR62 ;  /* 0x0000003e000e7c02 */ /* 0x000fe20008000f00 */
[----:B------:R-:W-:Y:S10]  /*8590*/  ENDCOLLECTIVE ;  /* 0x000000000000791b */ /* 0x000ff40003800000 */
.L_x_184:
[----:B------:R-:W-:Y:S05]  /*85a0*/  BSYNC B1 ;  /* 0x0000000000017941 */ /* 0x000fea0003800000 */
.L_x_183:
[----:B------:R-:W-:Y:S05]  /*85b0*/  BRA `(.L_x_185) ;  /* 0xffffffec00c47947 */ /* 0x000fea000383ffff */
.L_x_166:
[----:B-1----:R1:W2:Y:S02]  /*85c0*/  SYNCS.PHASECHK.TRANS64.TRYWAIT P1, [R7+URZ+0x10], R4 ;  /* 0x00001004070075a7 */ /* 0x0022a4000802017f */
[----:B--2---:R-:W-:Y:S05]  /*85d0*/  @!P1 NANOSLEEP.SYNCS 0x989680 ;  /* 0x009896800000995d */ /* 0x004fea0003900000 */
[----:B------:R-:W2:Y:S02]  /*85e0*/  @!P1 SYNCS.PHASECHK.TRANS64 P1, [R7+URZ+0x10], R4 ;  /* 0x00001004070095a7 */ /* 0x000ea4000802007f */
[----:B--2---:R-:W-:Y:S05]  /*85f0*/  @!P1 BRA `(.L_x_166) ;  /* 0xfffffffc00f09947 */ /* 0x004fea000383ffff */
[----:B------:R-:W-:Y:S05]  /*8600*/  BRA `(.L_x_186) ;  /* 0xffffffec00f87947 */ /* 0x000fea000383ffff */
.L_x_175:
[----:B------:R-:W-:Y:S01]  /*8610*/  BSSY B0, `(.L_x_187) ;  /* 0x0000006000007945 */ /* 0x000fe20003800000 */
[----:B------:R-:W-:-:S07]  /*8620*/  IMAD.MOV.U32 R15, RZ, RZ, -0x1 ;  /* 0xffffffffff0f7424 */ /* 0x000fce00078e00ff */
[----:B------:R-:W-:Y:S05]  /*8630*/  WARPSYNC.COLLECTIVE R15, `(.L_x_188) ;  /* 0x000000000f0c7348 */ /* 0x000fea0003c00000 */
[----:B------:R-:W-:Y:S02]  /*8640*/  ELECT P6, UR62, PT ;  /* 0x00000000003e782f */ /* 0x000fe400038c0000 */
[----:B------:R-:W-:Y:S01]  /*8650*/  MOV R14, UR62 ;  /* 0x0000003e000e7c02 */ /* 0x000fe20008000f00 */
[----:B------:R-:W-:Y:S10]  /*8660*/  ENDCOLLECTIVE ;  /* 0x000000000000791b */ /* 0x000ff40003800000 */
.L_x_188:
[----:B------:R-:W-:Y:S05]  /*8670*/  BSYNC B0 ;  /* 0x0000000000007941 */ /* 0x000fea0003800000 */
.L_x_187:
[----:B------:R-:W-:Y:S05]  /*8680*/  BRA `(.L_x_189) ;  /* 0xfffffff800e87947 */ /* 0x000fea000383ffff */
.L_x_179:
[----:B0-----:R0:W1:Y:S02]  /*8690*/  SYNCS.PHASECHK.TRANS64.TRYWAIT P0, [R7+URZ], R2 ;  /* 0x00000002070075a7 */ /* 0x001064000800017f */
[----:B-1----:R-:W-:Y:S05]  /*86a0*/  @!P0 NANOSLEEP.SYNCS 0x989680 ;  /* 0x009896800000895d */ /* 0x002fea0003900000 */
[----:B------:R-:W1:Y:S02]  /*86b0*/  @!P0 SYNCS.PHASECHK.TRANS64 P0, [R7+URZ], R2 ;  /* 0x00000002070085a7 */ /* 0x000e64000800007f */
[----:B-1----:R-:W-:Y:S05]  /*86c0*/  @!P0 BRA `(.L_x_179) ;  /* 0xfffffffc00f08947 */ /* 0x002fea000383ffff */
[----:B------:R-:W-:Y:S05]  /*86d0*/  BRA `(.L_x_190) ;  /* 0xfffffffc00247947 */ /* 0x000fea000383ffff */
.L_x_191:
[----:B------:R-:W-:-:S00]  /*86e0*/  BRA `(.L_x_191) ;  /* 0xfffffffc00fc7947 */ /* 0x000fc0000383ffff */
[----:B------:R-:W-:-:S00]  /*86f0*/  NOP ;  /* 0x0000000000007918 */ /* 0x000fc00000000000 */
        /* <DEDUP_REMOVED lines=8> */
.L_x_192:


//--------------------- .nv.global.init           --------------------------
	.section	.nv.global.init,"aw",@progbits
.nv.global.init:
	.type		$str$22,@object
	.size		$str$22,($str$23 - $str$22)
$str$22:
        /*0000*/ 	.byte	0x6b, 0x5f, 0x74, 0x69, 0x6c, 0x65, 0x5f, 0x63, 0x6f, 0x75, 0x6e, 0x74, 0x20, 0x3e, 0x3d, 0x20
        /*0010*/ 	.byte	0x31, 0x00
	.type		$str$23,@object
	.size		$str$23,(__unnamed_1 - $str$23)
$str$23:
        /*0012*/ 	.byte	0x2f, 0x74, 0x6d, 0x70, 0x2f, 0x63, 0x75, 0x74, 0x6c, 0x61, 0x73, 0x73, 0x5f, 0x73, 0x77, 0x65
        /*0022*/ 	.byte	0x65, 0x70, 0x5f, 0x73, 0x72, 0x63, 0x2f, 0x69, 0x6e, 0x63, 0x6c, 0x75, 0x64, 0x65, 0x2f, 0x63
        /*0032*/ 	.byte	0x75, 0x74, 0x6c, 0x61, 0x73, 0x73, 0x2f, 0x67, 0x65, 0x6d, 0x6d, 0x2f, 0x63, 0x6f, 0x6c, 0x6c
        /*0042*/ 	.byte	0x65, 0x63, 0x74, 0x69, 0x76, 0x65, 0x2f, 0x73, 0x6d, 0x39, 0x30, 0x5f, 0x6d, 0x6d, 0x61, 0x5f
        /*0052*/ 	.byte	0x74, 0x6d, 0x61, 0x5f, 0x67, 0x6d, 0x6d, 0x61, 0x5f, 0x73, 0x73, 0x5f, 0x77, 0x61, 0x72, 0x70
        /*0062*/ 	.byte	0x73, 0x70, 0x65, 0x63, 0x69, 0x61, 0x6c, 0x69, 0x7a, 0x65, 0x64, 0x2e, 0x68, 0x70, 0x70, 0x00
	.type		__unnamed_1,@object
	.size		__unnamed_1,(.L_0 - __unnamed_1)
__unnamed_1:
        /*0072*/ 	.byte	0x76, 0x6f, 0x69, 0x64, 0x20, 0x63, 0x75, 0x74, 0x6c, 0x61, 0x73, 0x73, 0x3a, 0x3a, 0x67, 0x65
        /* <DEDUP_REMOVED lines=180> */
        /*0bc2*/ 	.byte	0x5d, 0x00
.L_0:


//--------------------- .nv.shared._ZN7cutlass13device_kernelINS_4gemm6kernel13GemmUniversalIN4cute5tupleIJiiiiEEENS1_10collective13CollectiveMmaINS1_34MainloopSm90TmaGmmaWarpSpecializedILi2ENS5_IJNS4_1CILi1EEESB_SB_EEENS1_32KernelTmaWarpSpecializedPingpongEEENS5_IJNSA_ILi64EEENSA_ILi128EEENSA_ILi256EEEEEENS_10bfloat16_tENS5_IJlSB_lEEESJ_SK_NS4_8TiledMMAINS4_8MMA_AtomIJNS4_4SM904GMMA28MMA_64x128x16_F32BF16BF16_SSILNSO_5MajorE0ELSQ_0ELNSO_7ScaleInE1ELSR_1EEEEEENS4_6LayoutISC_NS5_IJNSA_ILi0EEESV_SV_EEEEENS5_IJNS4_10UnderscoreESY_SY_EEEEENS4_13SM90_TMA_LOADENS4_14ComposedLayoutINS4_7SwizzleILi3ELi4ELi3EEENS4_18smem_ptr_flag_bitsILi16EEENSU_INS5_IJNSA_ILi8EEESF_EEENS5_IJSF_SB_EEEEEEEvNS4_8identityES11_S1B_vS1C_EENS_8epilogue10collective6detail29Sm90TmaWarpSpecializedAdapterINS1F_15DefaultEpilogueISJ_SK_SK_NS1E_6thread17LinearCombinationISJ_Li1EffLNS1J_9ScaleType4KindE0ELNS_15FloatRoundStyleE2ESJ_EENS1_15EpilogueDefaultEEEEEvvEEEEvNT_6ParamsE --------------------------
	.section	.nv.shared._ZN7cutlass13device_kernelINS_4gemm6kernel13GemmUniversalIN4cute5tupleIJiiiiEEENS1_10collective13CollectiveMmaINS1_34MainloopSm90TmaGmmaWarpSpecializedILi2ENS5_IJNS4_1CILi1EEESB_SB_EEENS1_32KernelTmaWarpSpecializedPingpongEEENS5_IJNSA_ILi64EEENSA_ILi128EEENSA_ILi256EEEEEENS_10bfloat16_tENS5_IJlSB_lEEESJ_SK_NS4_8TiledMMAINS4_8MMA_AtomIJNS4_4SM904GMMA28MMA_64x128x16_F32BF16BF16_SSILNSO_5MajorE0ELSQ_0ELNSO_7ScaleInE1ELSR_1EEEEEENS4_6LayoutISC_NS5_IJNSA_ILi0EEESV_SV_EEEEENS5_IJNS4_10UnderscoreESY_SY_EEEEENS4_13SM90_TMA_LOADENS4_14ComposedLayoutINS4_7SwizzleILi3ELi4ELi3EEENS4_18smem_ptr_flag_bitsILi16EEENSU_INS5_IJNSA_ILi8EEESF_EEENS5_IJSF_SB_EEEEEEEvNS4_8identityES11_S1B_vS1C_EENS_8epilogue10collective6detail29Sm90TmaWarpSpecializedAdapterINS1F_15DefaultEpilogueISJ_SK_SK_NS1E_6thread17LinearCombinationISJ_Li1EffLNS1J_9ScaleType4KindE0ELNS_15FloatRoundStyleE2ESJ_EENS1_15EpilogueDefaultEEEEEvvEEEEvNT_6ParamsE,"aw",@nobits
	.sectionflags	@""
	.align	16
	.zero		1024


//--------------------- .nv.shared.reserved.0     --------------------------
	.section	.nv.shared.reserved.0,"aw",@nobits
	.weak		__nv_reservedSMEM_offset_0_alias
	.size		__nv_reservedSMEM_offset_0_alias, 0, 0
	.other		__nv_reservedSMEM_offset_0_alias,@"STO_CUDA_RESERVED_SHARED STV_DEFAULT"
__nv_reservedSMEM_offset_0_alias:
	.zero		0


//--------------------- .nv.global                --------------------------
	.section	.nv.global,"aw",@nobits
.nv.global:
	.type		_ZN39_INTERNAL_1e384231_4_k_cu_0ede514b_62884cute1_E,@object
	.size		_ZN39_INTERNAL_1e384231_4_k_cu_0ede514b_62884cute1_E,(_ZN39_INTERNAL_1e384231_4_k_cu_0ede514b_62884cuda3std3__45__cpo6cbeginE - _ZN39_INTERNAL_1e384231_4_k_cu_0ede514b_62884cute1_E)
_ZN39_INTERNAL_1e384231_4_k_cu_0ede514b_62884cute1_E:
	.zero		1
	.type		_ZN39_INTERNAL_1e384231_4_k_cu_0ede514b_62884cuda3std3__45__cpo6cbeginE,@object
	.size		_ZN39_INTERNAL_1e384231_4_k_cu_0ede514b_62884cuda3std3__45__cpo6cbeginE,(_ZN39_INTERNAL_1e384231_4_k_cu_0ede514b_62884cuda3std3__48in_placeE - _ZN39_INTERNAL_1e384231_4_k_cu_0ede514b_62884cuda3std3__45__cpo6cbeginE)
_ZN39_INTERNAL_1e384231_4_k_cu_0ede514b_62884cuda3std3__45__cpo6cbeginE:
	.zero		1
	.type		_ZN39_INTERNAL_1e384231_4_k_cu_0ede514b_62884cuda3std3__48in_placeE,@object
	.size		_ZN39_INTERNAL_1e384231_4_k_cu_0ede514b_62884cuda3std3__48in_placeE,(_ZN39_INTERNAL_1e384231_4_k_cu_0ede514b_62884cuda3std6ranges3__45__cpo9iter_moveE - _ZN39_INTERNAL_1e384231_4_k_cu_0ede514b_62884cuda3std3__48in_placeE)
_ZN39_INTERNAL_1e384231_4_k_cu_0ede514b_62884cuda3std3__48in_placeE:
	.zero		1
	.type		_ZN39_INTERNAL_1e384231_4_k_cu_0ede514b_62884cuda3std6ranges3__45__cpo9iter_moveE,@object
	.size		_ZN39_INTERNAL_1e384231_4_k_cu_0ede514b_62884cuda3std6ranges3__45__cpo9iter_moveE,(_ZN39_INTERNAL_1e384231_4_k_cu_0ede514b_62884cuda3std3__45__cpo5beginE - _ZN39_INTERNAL_1e384231_4_k_cu_0ede514b_62884cuda3std6ranges3__45__cpo9iter_moveE)
_ZN39_INTERNAL_1e384231_4_k_cu_0ede514b_62884cuda3std6ranges3__45__cpo9iter_moveE:
	.zero		1
	.type		_ZN39_INTERNAL_1e384231_4_k_cu_0ede514b_62884cuda3std3__45__cpo5beginE,@object
	.size		_ZN39_INTERNAL_1e384231_4_k_cu_0ede514b_62884cuda3std3__45__cpo5beginE,(_ZN39_INTERNAL_1e384231_4_k_cu_0ede514b_62884cuda3std3__441_GLOBAL__N__1e384231_4_k_cu_0ede514b_62886ignoreE - _ZN39_INTERNAL_1e384231_4_k_cu_0ede514b_62884cuda3std3__45__cpo5beginE)
_ZN39_INTERNAL_1e384231_4_k_cu_0ede514b_62884cuda3std3__45__cpo5beginE:
	.zero		1
	.type		_ZN39_INTERNAL_1e384231_4_k_cu_0ede514b_62884cuda3std3__441_GLOBAL__N__1e384231_4_k_cu_0ede514b_62886ignoreE,@object
	.size		_ZN39_INTERNAL_1e384231_4_k_cu_0ede514b_62884cuda3std3__441_GLOBAL__N__1e384231_4_k_cu_0ede514b_62886ignoreE,(_ZN39_INTERNAL_1e384231_4_k_cu_0ede514b_62884cute7productE - _ZN39_INTERNAL_1e384231_4_k_cu_0ede514b_62884cuda3std3__441_GLOBAL__N__1e384231_4_k_cu_0ede514b_62886ignoreE)
_ZN39_INTERNAL_1e384231_4_k_cu_0ede514b_62884cuda3std3__441_GLOBAL__N__1e384231_4_k_cu_0ede514b_62886ignoreE:
	.zero		1
	.type		_ZN39_INTERNAL_1e384231_4_k_cu_0ede514b_62884cute7productE,@object
	.size		_ZN39_INTERNAL_1e384231_4_k_cu_0ede514b_62884cute7productE,(_ZN39_INTERNAL_1e384231_4_k_cu_0ede514b_62884cuda3std3__45__cpo3endE - _ZN39_INTERNAL_1e384231_4_k_cu_0ede514b_62884cute7productE)
_ZN39_INTERNAL_1e384231_4_k_cu_0ede514b_62884cute7productE:
	.zero		1
	.type		_ZN39_INTERNAL_1e384231_4_k_cu_0ede514b_62884cuda3std3__45__cpo3endE,@object
	.size		_ZN39_INTERNAL_1e384231_4_k_cu_0ede514b_62884cuda3std3__45__cpo3endE,(_ZN39_INTERNAL_1e384231_4_k_cu_0ede514b_62884cuda3std3__419piecewise_constructE - _ZN39_INTERNAL_1e384231_4_k_cu_0ede514b_62884cuda3std3__45__cpo3endE)
_ZN39_INTERNAL_1e384231_4_k_cu_0ede514b_62884cuda3std3__45__cpo3endE:
	.zero		1
	.type		_ZN39_INTERNAL_1e384231_4_k_cu_0ede514b_62884cuda3std3__419piecewise_constructE,@object
	.size		_ZN39_INTERNAL_1e384231_4_k_cu_0ede514b_62884cuda3std3__419piecewise_constructE,(_ZN39_INTERNAL_1e384231_4_k_cu_0ede514b_62884cuda3std3__45__cpo4cendE - _ZN39_INTERNAL_1e384231_4_k_cu_0ede514b_62884cuda3std3__419piecewise_constructE)
_ZN39_INTERNAL_1e384231_4_k_cu_0ede514b_62884cuda3std3__419piecewise_constructE:
	.zero		1
	.type		_ZN39_INTERNAL_1e384231_4_k_cu_0ede514b_62884cuda3std3__45__cpo4cendE,@object
	.size		_ZN39_INTERNAL_1e384231_4_k_cu_0ede514b_62884cuda3std3__45__cpo4cendE,(_ZN39_INTERNAL_1e384231_4_k_cu_0ede514b_62884cuda3std6ranges3__45__cpo4swapE - _ZN39_INTERNAL_1e384231_4_k_cu_0ede514b_62884cuda3std3__45__cpo4cendE)
_ZN39_INTERNAL_1e384231_4_k_cu_0ede514b_62884cuda3std3__45__cpo4cendE:
	.zero		1
	.type		_ZN39_INTERNAL_1e384231_4_k_cu_0ede514b_62884cuda3std6ranges3__45__cpo4swapE,@object
	.size		_ZN39_INTERNAL_1e384231_4_k_cu_0ede514b_62884cuda3std6ranges3__45__cpo4swapE,(.L_8 - _ZN39_INTERNAL_1e384231_4_k_cu_0ede514b_62884cuda3std6ranges3__45__cpo4swapE)
_ZN39_INTERNAL_1e384231_4_k_cu_0ede514b_62884cuda3std6ranges3__45__cpo4swapE:
	.zero		1
.L_8:


//--------------------- .nv.constant0._ZN7cutlass13device_kernelINS_4gemm6kernel13GemmUniversalIN4cute5tupleIJiiiiEEENS1_10collective13CollectiveMmaINS1_34MainloopSm90TmaGmmaWarpSpecializedILi2ENS5_IJNS4_1CILi1EEESB_SB_EEENS1_32KernelTmaWarpSpecializedPingpongEEENS5_IJNSA_ILi64EEENSA_ILi128EEENSA_ILi256EEEEEENS_10bfloat16_tENS5_IJlSB_lEEESJ_SK_NS4_8TiledMMAINS4_8MMA_AtomIJNS4_4SM904GMMA28MMA_64x128x16_F32BF16BF16_SSILNSO_5MajorE0ELSQ_0ELNSO_7ScaleInE1ELSR_1EEEEEENS4_6LayoutISC_NS5_IJNSA_ILi0EEESV_SV_EEEEENS5_IJNS4_10UnderscoreESY_SY_EEEEENS4_13SM90_TMA_LOADENS4_14ComposedLayoutINS4_7SwizzleILi3ELi4ELi3EEENS4_18smem_ptr_flag_bitsILi16EEENSU_INS5_IJNSA_ILi8EEESF_EEENS5_IJSF_SB_EEEEEEEvNS4_8identityES11_S1B_vS1C_EENS_8epilogue10collective6detail29Sm90TmaWarpSpecializedAdapterINS1F_15DefaultEpilogueISJ_SK_SK_NS1E_6thread17LinearCombinationISJ_Li1EffLNS1J_9ScaleType4KindE0ELNS_15FloatRoundStyleE2ESJ_EENS1_15EpilogueDefaultEEEEEvvEEEEvNT_6ParamsE --------------------------
	.section	.nv.constant0._ZN7cutlass13device_kernelINS_4gemm6kernel13GemmUniversalIN4cute5tupleIJiiiiEEENS1_10collective13CollectiveMmaINS1_34MainloopSm90TmaGmmaWarpSpecializedILi2ENS5_IJNS4_1CILi1EEESB_SB_EEENS1_32KernelTmaWarpSpecializedPingpongEEENS5_IJNSA_ILi64EEENSA_ILi128EEENSA_ILi256EEEEEENS_10bfloat16_tENS5_IJlSB_lEEESJ_SK_NS4_8TiledMMAINS4_8MMA_AtomIJNS4_4SM904GMMA28MMA_64x128x16_F32BF16BF16_SSILNSO_5MajorE0ELSQ_0ELNSO_7ScaleInE1ELSR_1EEEEEENS4_6LayoutISC_NS5_IJNSA_ILi0EEESV_SV_EEEEENS5_IJNS4_10UnderscoreESY_SY_EEEEENS4_13SM90_TMA_LOADENS4_14ComposedLayoutINS4_7SwizzleILi3ELi4ELi3EEENS4_18smem_ptr_flag_bitsILi16EEENSU_INS5_IJNSA_ILi8EEESF_EEENS5_IJSF_SB_EEEEEEEvNS4_8identityES11_S1B_vS1C_EENS_8epilogue10collective6detail29Sm90TmaWarpSpecializedAdapterINS1F_15DefaultEpilogueISJ_SK_SK_NS1E_6thread17LinearCombinationISJ_Li1EffLNS1J_9ScaleType4KindE0ELNS_15FloatRoundStyleE2ESJ_EENS1_15EpilogueDefaultEEEEEvvEEEEvNT_6ParamsE,"a",@progbits
	.sectionflags	@""
	.align	4
.nv.constant0._ZN7cutlass13device_kernelINS_4gemm6kernel13GemmUniversalIN4cute5tupleIJiiiiEEENS1_10collective13CollectiveMmaINS1_34MainloopSm90TmaGmmaWarpSpecializedILi2ENS5_IJNS4_1CILi1EEESB_SB_EEENS1_32KernelTmaWarpSpecializedPingpongEEENS5_IJNSA_ILi64EEENSA_ILi128EEENSA_ILi256EEEEEENS_10bfloat16_tENS5_IJlSB_lEEESJ_SK_NS4_8TiledMMAINS4_8MMA_AtomIJNS4_4SM904GMMA28MMA_64x128x16_F32BF16BF16_SSILNSO_5MajorE0ELSQ_0ELNSO_7ScaleInE1ELSR_1EEEEEENS4_6LayoutISC_NS5_IJNSA_ILi0EEESV_SV_EEEEENS5_IJNS4_10UnderscoreESY_SY_EEEEENS4_13SM90_TMA_LOADENS4_14ComposedLayoutINS4_7SwizzleILi3ELi4ELi3EEENS4_18smem_ptr_flag_bitsILi16EEENSU_INS5_IJNSA_ILi8EEESF_EEENS5_IJSF_SB_EEEEEEEvNS4_8identityES11_S1B_vS1C_EENS_8epilogue10collective6detail29Sm90TmaWarpSpecializedAdapterINS1F_15DefaultEpilogueISJ_SK_SK_NS1E_6thread17LinearCombinationISJ_Li1EffLNS1J_9ScaleType4KindE0ELNS_15FloatRoundStyleE2ESJ_EENS1_15EpilogueDefaultEEEEEvvEEEEvNT_6ParamsE:
	.zero		1664


//--------------------- SYMBOLS --------------------------

	.type		.nv.reservedSmem.offset0,@object
	.size		.nv.reservedSmem.offset0,0x4
	.type		__assertfail,@function
